// auto-generated by cutlass_sweep.gemm — config: {"arch": "sm_100", "cluster_m": 2, "cluster_n": 1, "dtype": "int8", "dtype_b": "int8", "layout": "nt", "stages": 0, "tile_k": 32, "tile_m": 64, "tile_n": 48}
#include "cutlass/cutlass.h"
#include "cutlass/gemm/collective/collective_builder.hpp"
#include "cutlass/gemm/device/gemm_universal_adapter.h"
#include "cutlass/gemm/kernel/gemm_universal.hpp"
#include "cutlass/epilogue/collective/collective_builder.hpp"

using ElemA = int8_t;
using ElemB = int8_t;
using ElemCD = int8_t;
using Acc  = int32_t;
using TileShape    = cute::Shape<cute::_64, cute::_48, cute::_32>;
using ClusterShape = cute::Shape<cute::_2, cute::_1, cute::_1>;

using CollectiveEpilogue = typename cutlass::epilogue::collective::CollectiveBuilder<
    cutlass::arch::Sm100, cutlass::arch::OpClassTensorOp,
    TileShape, ClusterShape,
    cutlass::epilogue::collective::EpilogueTileAuto,
    Acc, Acc,
    ElemCD, cutlass::layout::RowMajor, 128 / cutlass::sizeof_bits<ElemCD>::value,
    ElemCD, cutlass::layout::RowMajor, 128 / cutlass::sizeof_bits<ElemCD>::value,
    cutlass::epilogue::collective::EpilogueScheduleAuto
  >::CollectiveOp;

using CollectiveMainloop = typename cutlass::gemm::collective::CollectiveBuilder<
    cutlass::arch::Sm100, cutlass::arch::OpClassTensorOp,
    ElemA, cutlass::layout::RowMajor, 128 / cutlass::sizeof_bits<ElemA>::value,
    ElemB, cutlass::layout::ColumnMajor, 128 / cutlass::sizeof_bits<ElemB>::value,
    Acc,
    TileShape, ClusterShape,
    cutlass::gemm::collective::StageCountAutoCarveout<static_cast<int>(sizeof(typename CollectiveEpilogue::SharedStorage))>,
    cutlass::gemm::collective::KernelScheduleAuto
  >::CollectiveOp;

using GemmKernel = cutlass::gemm::kernel::GemmUniversal<
    cute::Shape<int,int,int,int>,
    CollectiveMainloop,
    CollectiveEpilogue
>;
using Gemm = cutlass::gemm::device::GemmUniversalAdapter<GemmKernel>;

// Force the device kernel symbol into the cubin without needing a host main.
auto* _anchor = &cutlass::device_kernel<GemmKernel>;


// ===== COMPILED SASS (sm_100a) =====

	.target	sm_100a

	.elftype	@"ET_EXEC"


//--------------------- .note.nv.tkinfo           --------------------------
	.section	.note.nv.tkinfo,"",@"SHT_NOTE"
	.sectionflags	@"SHF_NOTE_NV_TKINFO"
	.tkinfo
        /*0018*/ 	.word	0x00000002
        /*0030*/ 	.string	""
        /*0030*/ 	.string	"ptxas"
        /*0030*/ 	.string	"Cuda compilation tools, release 13.0, V13.0.88"
        /*0030*/ 	.string	"Build cuda_13.0.r13.0/compiler.36424714_0"
        /*0030*/ 	.string	"-arch sm_100a -m 64 "



//--------------------- .note.nv.cuinfo           --------------------------
	.section	.note.nv.cuinfo,"",@"SHT_NOTE"
	.sectionflags	@"SHF_NOTE_NV_CUINFO"
        /*0018*/ 	.short	0x0002
        /*001a*/ 	.short	0x0064
        /*001c*/ 	.short	0x0082
	.zero		2


//--------------------- .nv.info                  --------------------------
	.section	.nv.info,"",@"SHT_CUDA_INFO"
	.align	4


	//----- nvinfo : EIATTR_REGCOUNT
	.align		4
        /*0000*/ 	.byte	0x04, 0x2f
        /*0002*/ 	.short	(.L_16 - .L_15)
	.align		4
.L_15:
        /*0004*/ 	.word	index@(_ZN7cutlass13device_kernelINS_4gemm6kernel13GemmUniversalIN4cute5tupleIJiiiiEEENS1_10collective13CollectiveMmaINS1_35MainloopSm100TmaUmmaWarpSpecializedILi62ELi2ELi4ENS5_IJNS4_1CILi2EEENSA_ILi1EEESC_EEEEENS5_IJNSA_ILi64EEENSA_ILi48EEENSA_ILi32EEEEEEaNS5_IJlSC_lEEEaSJ_NS4_8TiledMMAINS4_8MMA_AtomIJNS4_15SM100_MMA_S8_SSIaaiLi64ELi48ELNS4_4UMMA5MajorE0ELSO_0ELNSN_8SaturateE0EEEEEENS4_6LayoutINS5_IJSC_SC_SC_EEENS5_IJNSA_ILi0EEESU_SU_EEEEENS5_IJNS4_10UnderscoreESX_SX_EEEEENS4_13SM90_TMA_LOADENS4_14ComposedLayoutINS4_7SwizzleILi1ELi4ELi3EEENS4_18smem_ptr_flag_bitsILi8EEENSS_INS5_IJNSA_ILi8EEESH_EEENS5_IJSH_SC_EEEEEEEvNS4_8identityENS4_23SM90_TMA_LOAD_MULTICASTES1A_vS1B_EENS_8epilogue10collective18CollectiveEpilogueINS1E_23Sm100TmaWarpSpecializedILi1ELi1ELi24ELb0ELb0EEEJSI_NS5_IJNSS_ISF_SC_EENSS_ISG_SC_EEEEEaSJ_aSJ_NS1E_6fusion15FusionCallbacksIS1I_NS1M_17LinearCombinationIaiaiLNS_15FloatRoundStyleE2EEESI_S1L_JEEENS4_5SM1004TMEM4LOAD25SM100_TMEM_LOAD_16dp32b8xES10_NS11_INS12_ILi0ELi4ELi3EEES15_NSS_INS5_IJS16_NSA_ILi16EEEEEENS5_IJS1X_SC_EEEEEEENS4_39AutoVectorizingCopyWithAssumedAlignmentILi128EEENS4_14SM90_TMA_STOREES21_S23_S23_EEEvvEEEEvNT_6ParamsE)
        /*0008*/ 	.word	0x00000048


	//----- nvinfo : EIATTR_FRAME_SIZE
	.align		4
.L_16:
        /*000c*/ 	.byte	0x04, 0x11
        /*000e*/ 	.short	(.L_18 - .L_17)
	.align		4
.L_17:
        /*0010*/ 	.word	index@($__internal_2_$__cuda_sm10x_tcgen05_guardrail_trap_unallocated_columns_being_dealloced)
        /*0014*/ 	.word	0x00000000


	//----- nvinfo : EIATTR_FRAME_SIZE
	.align		4
.L_18:
        /*0018*/ 	.byte	0x04, 0x11
        /*001a*/ 	.short	(.L_20 - .L_19)
	.align		4
.L_19:
        /*001c*/ 	.word	index@($__internal_1_$__cuda_sm10x_tcgen05_guardrail_trap_phase_invalid_during_alloc)
        /*0020*/ 	.word	0x00000000


	//----- nvinfo : EIATTR_FRAME_SIZE
	.align		4
.L_20:
        /*0024*/ 	.byte	0x04, 0x11
        /*0026*/ 	.short	(.L_22 - .L_21)
	.align		4
.L_21:
        /*0028*/ 	.word	index@($__internal_0_$__cuda_sm10x_tcgen05_guardrail_trap_col_being_dealloced_not_returned_by_alloc)
        /*002c*/ 	.word	0x00000000


	//----- nvinfo : EIATTR_FRAME_SIZE
	.align		4
.L_22:
        /*0030*/ 	.byte	0x04, 0x11
        /*0032*/ 	.short	(.L_24 - .L_23)
	.align		4
.L_23:
        /*0034*/ 	.word	index@(_ZN7cutlass13device_kernelINS_4gemm6kernel13GemmUniversalIN4cute5tupleIJiiiiEEENS1_10collective13CollectiveMmaINS1_35MainloopSm100TmaUmmaWarpSpecializedILi62ELi2ELi4ENS5_IJNS4_1CILi2EEENSA_ILi1EEESC_EEEEENS5_IJNSA_ILi64EEENSA_ILi48EEENSA_ILi32EEEEEEaNS5_IJlSC_lEEEaSJ_NS4_8TiledMMAINS4_8MMA_AtomIJNS4_15SM100_MMA_S8_SSIaaiLi64ELi48ELNS4_4UMMA5MajorE0ELSO_0ELNSN_8SaturateE0EEEEEENS4_6LayoutINS5_IJSC_SC_SC_EEENS5_IJNSA_ILi0EEESU_SU_EEEEENS5_IJNS4_10UnderscoreESX_SX_EEEEENS4_13SM90_TMA_LOADENS4_14ComposedLayoutINS4_7SwizzleILi1ELi4ELi3EEENS4_18smem_ptr_flag_bitsILi8EEENSS_INS5_IJNSA_ILi8EEESH_EEENS5_IJSH_SC_EEEEEEEvNS4_8identityENS4_23SM90_TMA_LOAD_MULTICASTES1A_vS1B_EENS_8epilogue10collective18CollectiveEpilogueINS1E_23Sm100TmaWarpSpecializedILi1ELi1ELi24ELb0ELb0EEEJSI_NS5_IJNSS_ISF_SC_EENSS_ISG_SC_EEEEEaSJ_aSJ_NS1E_6fusion15FusionCallbacksIS1I_NS1M_17LinearCombinationIaiaiLNS_15FloatRoundStyleE2EEESI_S1L_JEEENS4_5SM1004TMEM4LOAD25SM100_TMEM_LOAD_16dp32b8xES10_NS11_INS12_ILi0ELi4ELi3EEES15_NSS_INS5_IJS16_NSA_ILi16EEEEEENS5_IJS1X_SC_EEEEEEENS4_39AutoVectorizingCopyWithAssumedAlignmentILi128EEENS4_14SM90_TMA_STOREES21_S23_S23_EEEvvEEEEvNT_6ParamsE)
        /*0038*/ 	.word	0x00000000


	//----- nvinfo : EIATTR_MIN_STACK_SIZE
	.align		4
.L_24:
        /*003c*/ 	.byte	0x04, 0x12
        /*003e*/ 	.short	(.L_26 - .L_25)
	.align		4
.L_25:
        /*0040*/ 	.word	index@(_ZN7cutlass13device_kernelINS_4gemm6kernel13GemmUniversalIN4cute5tupleIJiiiiEEENS1_10collective13CollectiveMmaINS1_35MainloopSm100TmaUmmaWarpSpecializedILi62ELi2ELi4ENS5_IJNS4_1CILi2EEENSA_ILi1EEESC_EEEEENS5_IJNSA_ILi64EEENSA_ILi48EEENSA_ILi32EEEEEEaNS5_IJlSC_lEEEaSJ_NS4_8TiledMMAINS4_8MMA_AtomIJNS4_15SM100_MMA_S8_SSIaaiLi64ELi48ELNS4_4UMMA5MajorE0ELSO_0ELNSN_8SaturateE0EEEEEENS4_6LayoutINS5_IJSC_SC_SC_EEENS5_IJNSA_ILi0EEESU_SU_EEEEENS5_IJNS4_10UnderscoreESX_SX_EEEEENS4_13SM90_TMA_LOADENS4_14ComposedLayoutINS4_7SwizzleILi1ELi4ELi3EEENS4_18smem_ptr_flag_bitsILi8EEENSS_INS5_IJNSA_ILi8EEESH_EEENS5_IJSH_SC_EEEEEEEvNS4_8identityENS4_23SM90_TMA_LOAD_MULTICASTES1A_vS1B_EENS_8epilogue10collective18CollectiveEpilogueINS1E_23Sm100TmaWarpSpecializedILi1ELi1ELi24ELb0ELb0EEEJSI_NS5_IJNSS_ISF_SC_EENSS_ISG_SC_EEEEEaSJ_aSJ_NS1E_6fusion15FusionCallbacksIS1I_NS1M_17LinearCombinationIaiaiLNS_15FloatRoundStyleE2EEESI_S1L_JEEENS4_5SM1004TMEM4LOAD25SM100_TMEM_LOAD_16dp32b8xES10_NS11_INS12_ILi0ELi4ELi3EEES15_NSS_INS5_IJS16_NSA_ILi16EEEEEENS5_IJS1X_SC_EEEEEEENS4_39AutoVectorizingCopyWithAssumedAlignmentILi128EEENS4_14SM90_TMA_STOREES21_S23_S23_EEEvvEEEEvNT_6ParamsE)
        /*0044*/ 	.word	0x00000000
.L_26:


//--------------------- .nv.compat                --------------------------
	.section	.nv.compat,"",@"SHT_CUDA_COMPAT_INFO"
	.align	4
        /*0000*/ 	.byte	0x02, 0x09, 0x01, 0x00, 0x02, 0x02, 0x03, 0x00, 0x02, 0x05, 0x06, 0x00, 0x03, 0x07, 0x01, 0x01
        /*0010*/ 	.byte	0x02, 0x03, 0x01, 0x00, 0x02, 0x06, 0x01, 0x00, 0x04, 0x0b, 0x08, 0x00, 0x01, 0x00, 0x00, 0x00
        /*0020*/ 	.byte	0x00, 0x00, 0x00, 0x00


//--------------------- .nv.info._ZN7cutlass13device_kernelINS_4gemm6kernel13GemmUniversalIN4cute5tupleIJiiiiEEENS1_10collective13CollectiveMmaINS1_35MainloopSm100TmaUmmaWarpSpecializedILi62ELi2ELi4ENS5_IJNS4_1CILi2EEENSA_ILi1EEESC_EEEEENS5_IJNSA_ILi64EEENSA_ILi48EEENSA_ILi32EEEEEEaNS5_IJlSC_lEEEaSJ_NS4_8TiledMMAINS4_8MMA_AtomIJNS4_15SM100_MMA_S8_SSIaaiLi64ELi48ELNS4_4UMMA5MajorE0ELSO_0ELNSN_8SaturateE0EEEEEENS4_6LayoutINS5_IJSC_SC_SC_EEENS5_IJNSA_ILi0EEESU_SU_EEEEENS5_IJNS4_10UnderscoreESX_SX_EEEEENS4_13SM90_TMA_LOADENS4_14ComposedLayoutINS4_7SwizzleILi1ELi4ELi3EEENS4_18smem_ptr_flag_bitsILi8EEENSS_INS5_IJNSA_ILi8EEESH_EEENS5_IJSH_SC_EEEEEEEvNS4_8identityENS4_23SM90_TMA_LOAD_MULTICASTES1A_vS1B_EENS_8epilogue10collective18CollectiveEpilogueINS1E_23Sm100TmaWarpSpecializedILi1ELi1ELi24ELb0ELb0EEEJSI_NS5_IJNSS_ISF_SC_EENSS_ISG_SC_EEEEEaSJ_aSJ_NS1E_6fusion15FusionCallbacksIS1I_NS1M_17LinearCombinationIaiaiLNS_15FloatRoundStyleE2EEESI_S1L_JEEENS4_5SM1004TMEM4LOAD25SM100_TMEM_LOAD_16dp32b8xES10_NS11_INS12_ILi0ELi4ELi3EEES15_NSS_INS5_IJS16_NSA_ILi16EEEEEENS5_IJS1X_SC_EEEEEEENS4_39AutoVectorizingCopyWithAssumedAlignmentILi128EEENS4_14SM90_TMA_STOREES21_S23_S23_EEEvvEEEEvNT_6ParamsE --------------------------
	.section	.nv.info._ZN7cutlass13device_kernelINS_4gemm6kernel13GemmUniversalIN4cute5tupleIJiiiiEEENS1_10collective13CollectiveMmaINS1_35MainloopSm100TmaUmmaWarpSpecializedILi62ELi2ELi4ENS5_IJNS4_1CILi2EEENSA_ILi1EEESC_EEEEENS5_IJNSA_ILi64EEENSA_ILi48EEENSA_ILi32EEEEEEaNS5_IJlSC_lEEEaSJ_NS4_8TiledMMAINS4_8MMA_AtomIJNS4_15SM100_MMA_S8_SSIaaiLi64ELi48ELNS4_4UMMA5MajorE0ELSO_0ELNSN_8SaturateE0EEEEEENS4_6LayoutINS5_IJSC_SC_SC_EEENS5_IJNSA_ILi0EEESU_SU_EEEEENS5_IJNS4_10UnderscoreESX_SX_EEEEENS4_13SM90_TMA_LOADENS4_14ComposedLayoutINS4_7SwizzleILi1ELi4ELi3EEENS4_18smem_ptr_flag_bitsILi8EEENSS_INS5_IJNSA_ILi8EEESH_EEENS5_IJSH_SC_EEEEEEEvNS4_8identityENS4_23SM90_TMA_LOAD_MULTICASTES1A_vS1B_EENS_8epilogue10collective18CollectiveEpilogueINS1E_23Sm100TmaWarpSpecializedILi1ELi1ELi24ELb0ELb0EEEJSI_NS5_IJNSS_ISF_SC_EENSS_ISG_SC_EEEEEaSJ_aSJ_NS1E_6fusion15FusionCallbacksIS1I_NS1M_17LinearCombinationIaiaiLNS_15FloatRoundStyleE2EEESI_S1L_JEEENS4_5SM1004TMEM4LOAD25SM100_TMEM_LOAD_16dp32b8xES10_NS11_INS12_ILi0ELi4ELi3EEES15_NSS_INS5_IJS16_NSA_ILi16EEEEEENS5_IJS1X_SC_EEEEEEENS4_39AutoVectorizingCopyWithAssumedAlignmentILi128EEENS4_14SM90_TMA_STOREES21_S23_S23_EEEvvEEEEvNT_6ParamsE,"",@"SHT_CUDA_INFO"
	.sectionflags	@""
	.align	4


	//----- nvinfo : EIATTR_CUDA_API_VERSION
	.align		4
        /*0000*/ 	.byte	0x04, 0x37
        /*0002*/ 	.short	(.L_28 - .L_27)
.L_27:
        /*0004*/ 	.word	0x00000082


	//----- nvinfo : EIATTR_KPARAM_INFO
	.align		4
.L_28:
        /*0008*/ 	.byte	0x04, 0x17
        /*000a*/ 	.short	(.L_30 - .L_29)
.L_29:
        /*000c*/ 	.word	0x00000000
        /*0010*/ 	.short	0x0000
        /*0012*/ 	.short	0x0000
        /*0014*/ 	.byte	0x00, 0xf0, 0x01, 0x20


	//----- nvinfo : EIATTR_AT_ENTRY_FRAGMENTS
	.align		4
.L_30:
        /*0018*/ 	.byte	0x04, 0x4f
        /*001a*/ 	.short	(.L_32 - .L_31)


	//   ....[0]....
.L_31:
        /*001c*/ 	.word	0x00000006


	//----- nvinfo : EIATTR_RESERVED_SMEM_USED
	.align		4
.L_32:
        /*0020*/ 	.byte	0x01, 0x41
	.zero		2


	//----- nvinfo : EIATTR_SPARSE_MMA_MASK
	.align		4
        /*0024*/ 	.byte	0x03, 0x50
        /*0026*/ 	.short	0x0000


	//----- nvinfo : EIATTR_TCGEN05_1CTA_USED
	.align		4
        /*0028*/ 	.byte	0x01, 0x51
	.zero		2


	//----- nvinfo : EIATTR_MAXREG_COUNT
	.align		4
        /*002c*/ 	.byte	0x03, 0x1b
        /*002e*/ 	.short	0x00ff


	//----- nvinfo : EIATTR_NUM_BARRIERS
	.align		4
        /*0030*/ 	.byte	0x02, 0x4c
        /*0032*/ 	.byte	0x07
	.zero		1


	//----- nvinfo : EIATTR_EXTERNS
	.align		4
        /*0034*/ 	.byte	0x04, 0x0f
        /*0036*/ 	.short	(.L_34 - .L_33)


	//   ....[0]....
	.align		4
.L_33:
        /*0038*/ 	.word	index@(__assertfail)


	//----- nvinfo : EIATTR_MERCURY_ISA_VERSION
	.align		4
.L_34:
        /*003c*/ 	.byte	0x03, 0x5f
        /*003e*/ 	.short	0x0101


	//----- nvinfo : EIATTR_INT_WARP_WIDE_INSTR_OFFSETS
	.align		4
        /*0040*/ 	.byte	0x04, 0x31
        /*0042*/ 	.short	(.L_36 - .L_35)


	//   ....[0]....
.L_35:
        /*0044*/ 	.word	0x000041a0


	//   ....[1]....
        /*0048*/ 	.word	0x000041c0


	//   ....[2]....
        /*004c*/ 	.word	0x000041f0


	//   ....[3]....
        /*0050*/ 	.word	0x00004e00


	//   ....[4]....
        /*0054*/ 	.word	0x00004f30


	//   ....[5]....
        /*0058*/ 	.word	0x00004fc0


	//   ....[6]....
        /*005c*/ 	.word	0x00004fe0


	//----- nvinfo : EIATTR_COOP_GROUP_MASK_REGIDS
	.align		4
.L_36:
        /*0060*/ 	.byte	0x04, 0x29
        /*0062*/ 	.short	(.L_38 - .L_37)


	//   ....[0]....
.L_37:
        /*0064*/ 	.word	0xffffffff


	//   ....[1]....
        /*0068*/ 	.word	0xffffffff


	//   ....[2]....
        /*006c*/ 	.word	0xffffffff


	//   ....[3]....
        /*0070*/ 	.word	0xffffffff


	//   ....[4]....
        /*0074*/ 	.word	0xffffffff


	//   ....[5]....
        /*0078*/ 	.word	0xffffffff


	//   ....[6]....
        /*007c*/ 	.word	0xffffffff


	//   ....[7]....
        /*0080*/ 	.word	0xffffffff


	//   ....[8]....
        /*0084*/ 	.word	0xffffffff


	//   ....[9]....
        /*0088*/ 	.word	0xffffffff


	//   ....[10]....
        /*008c*/ 	.word	0xffffffff


	//   ....[11]....
        /*0090*/ 	.word	0xffffffff


	//   ....[12]....
        /*0094*/ 	.word	0xffffffff


	//   ....[13]....
        /*0098*/ 	.word	0xffffffff


	//----- nvinfo : EIATTR_COOP_GROUP_INSTR_OFFSETS
	.align		4
.L_38:
        /*009c*/ 	.byte	0x04, 0x28
        /*009e*/ 	.short	(.L_40 - .L_39)


	//   ....[0]....
.L_39:
        /*00a0*/ 	.word	0x00000080


	//   ....[1]....
        /*00a4*/ 	.word	0x000004d0


	//   ....[2]....
        /*00a8*/ 	.word	0x00000dd0


	//   ....[3]....
        /*00ac*/ 	.word	0x00000f10


	//   ....[4]....
        /*00b0*/ 	.word	0x00001010


	//   ....[5]....
        /*00b4*/ 	.word	0x00001180


	//   ....[6]....
        /*00b8*/ 	.word	0x00001320


	//   ....[7]....
        /*00bc*/ 	.word	0x000014e0


	//   ....[8]....
        /*00c0*/ 	.word	0x00002700


	//   ....[9]....
        /*00c4*/ 	.word	0x000034f0


	//   ....[10]....
        /*00c8*/ 	.word	0x00003700


	//   ....[11]....
        /*00cc*/ 	.word	0x00003730


	//   ....[12]....
        /*00d0*/ 	.word	0x00004080


	//   ....[13]....
        /*00d4*/ 	.word	0x000042b0


	//----- nvinfo : EIATTR_VRC_CTA_INIT_COUNT
	.align		4
.L_40:
        /*00d8*/ 	.byte	0x02, 0x4a
        /*00da*/ 	.byte	0x80
	.zero		1


	//----- nvinfo : EIATTR_SYSCALL_OFFSETS
	.align		4
        /*00dc*/ 	.byte	0x04, 0x46
        /*00de*/ 	.short	(.L_42 - .L_41)


	//   ....[0]....
.L_41:
        /*00e0*/ 	.word	0x000060b0


	//   ....[1]....
        /*00e4*/ 	.word	0x00006230


	//   ....[2]....
        /*00e8*/ 	.word	0x000063b0


	//----- nvinfo : EIATTR_MBARRIER_INSTR_OFFSETS
	.align		4
.L_42:
        /*00ec*/ 	.byte	0x04, 0x39
        /*00ee*/ 	.short	(.L_44 - .L_43)


	//   ....[0]....
.L_43:
        /*00f0*/ 	.word	0x000005f0
        /*00f4*/ 	.word	0x000000ff
        /*00f8*/ 	.word	0x00000000
        /*00fc*/ 	.short	0x0100
        /*00fe*/ 	.byte	0x04
	.zero		1


	//   ....[1]....
        /*0100*/ 	.word	0x00000600
        /*0104*/ 	.word	0x000000ff
        /*0108*/ 	.word	0x000001f0
        /*010c*/ 	.short	0x0100
        /*010e*/ 	.byte	0x04
	.zero		1


	//   ....[2]....
        /*0110*/ 	.word	0x00000610
        /*0114*/ 	.word	0x000000ff
        /*0118*/ 	.word	0x00000008
        /*011c*/ 	.short	0x0100
        /*011e*/ 	.byte	0x04
	.zero		1


	//   ....[3]....
        /*0120*/ 	.word	0x00000620
        /*0124*/ 	.word	0x000000ff
        /*0128*/ 	.word	0x000001f8
        /*012c*/ 	.short	0x0100
        /*012e*/ 	.byte	0x04
	.zero		1


	//   ....[4]....
        /*0130*/ 	.word	0x00000630
        /*0134*/ 	.word	0x000000ff
        /*0138*/ 	.word	0x00000010
        /*013c*/ 	.short	0x0100
        /*013e*/ 	.byte	0x04
	.zero		1


	//   ....[5]....
        /*0140*/ 	.word	0x00000640
        /*0144*/ 	.word	0x000000ff
        /*0148*/ 	.word	0x00000200
        /*014c*/ 	.short	0x0100
        /*014e*/ 	.byte	0x04
	.zero		1


	//   ....[6]....
        /*0150*/ 	.word	0x00000650
        /*0154*/ 	.word	0x000000ff
        /*0158*/ 	.word	0x00000018
        /*015c*/ 	.short	0x0100
        /*015e*/ 	.byte	0x04
	.zero		1


	//   ....[7]....
        /*0160*/ 	.word	0x00000660
        /*0164*/ 	.word	0x000000ff
        /*0168*/ 	.word	0x00000208
        /*016c*/ 	.short	0x0100
        /*016e*/ 	.byte	0x04
	.zero		1


	//   ....[8]....
        /*0170*/ 	.word	0x00000670
        /*0174*/ 	.word	0x000000ff
        /*0178*/ 	.word	0x00000020
        /*017c*/ 	.short	0x0100
        /*017e*/ 	.byte	0x04
	.zero		1


	//   ....[9]....
        /*0180*/ 	.word	0x00000680
        /*0184*/ 	.word	0x000000ff
        /*0188*/ 	.word	0x00000210
        /*018c*/ 	.short	0x0100
        /*018e*/ 	.byte	0x04
	.zero		1


	//   ....[10]....
        /*0190*/ 	.word	0x00000690
        /*0194*/ 	.word	0x000000ff
        /*0198*/ 	.word	0x00000028
        /*019c*/ 	.short	0x0100
        /*019e*/ 	.byte	0x04
	.zero		1


	//   ....[11]....
        /*01a0*/ 	.word	0x000006a0
        /*01a4*/ 	.word	0x000000ff
        /*01a8*/ 	.word	0x00000218
        /*01ac*/ 	.short	0x0100
        /*01ae*/ 	.byte	0x04
	.zero		1


	//   ....[12]....
        /*01b0*/ 	.word	0x000006b0
        /*01b4*/ 	.word	0x000000ff
        /*01b8*/ 	.word	0x00000030
        /*01bc*/ 	.short	0x0100
        /*01be*/ 	.byte	0x04
	.zero		1


	//   ....[13]....
        /*01c0*/ 	.word	0x000006c0
        /*01c4*/ 	.word	0x000000ff
        /*01c8*/ 	.word	0x00000220
        /*01cc*/ 	.short	0x0100
        /*01ce*/ 	.byte	0x04
	.zero		1


	//   ....[14]....
        /*01d0*/ 	.word	0x000006d0
        /*01d4*/ 	.word	0x000000ff
        /*01d8*/ 	.word	0x00000038
        /*01dc*/ 	.short	0x0100
        /*01de*/ 	.byte	0x04
	.zero		1


	//   ....[15]....
        /*01e0*/ 	.word	0x000006e0
        /*01e4*/ 	.word	0x000000ff
        /*01e8*/ 	.word	0x00000228
        /*01ec*/ 	.short	0x0100
        /*01ee*/ 	.byte	0x04
	.zero		1


	//   ....[16]....
        /*01f0*/ 	.word	0x000006f0
        /*01f4*/ 	.word	0x000000ff
        /*01f8*/ 	.word	0x00000040
        /*01fc*/ 	.short	0x0100
        /*01fe*/ 	.byte	0x04
	.zero		1


	//   ....[17]....
        /*0200*/ 	.word	0x00000700
        /*0204*/ 	.word	0x000000ff
        /*0208*/ 	.word	0x00000230
        /*020c*/ 	.short	0x0100
        /*020e*/ 	.byte	0x04
	.zero		1


	//   ....[18]....
        /*0210*/ 	.word	0x00000710
        /*0214*/ 	.word	0x000000ff
        /*0218*/ 	.word	0x00000048
        /*021c*/ 	.short	0x0100
        /*021e*/ 	.byte	0x04
	.zero		1


	//   ....[19]....
        /*0220*/ 	.word	0x00000720
        /*0224*/ 	.word	0x000000ff
        /*0228*/ 	.word	0x00000238
        /*022c*/ 	.short	0x0100
        /*022e*/ 	.byte	0x04
	.zero		1


	//   ....[20]....
        /*0230*/ 	.word	0x00000730
        /*0234*/ 	.word	0x000000ff
        /*0238*/ 	.word	0x00000050
        /*023c*/ 	.short	0x0100
        /*023e*/ 	.byte	0x04
	.zero		1


	//   ....[21]....
        /*0240*/ 	.word	0x00000740
        /*0244*/ 	.word	0x000000ff
        /*0248*/ 	.word	0x00000240
        /*024c*/ 	.short	0x0100
        /*024e*/ 	.byte	0x04
	.zero		1


	//   ....[22]....
        /*0250*/ 	.word	0x00000750
        /*0254*/ 	.word	0x000000ff
        /*0258*/ 	.word	0x00000058
        /*025c*/ 	.short	0x0100
        /*025e*/ 	.byte	0x04
	.zero		1


	//   ....[23]....
        /*0260*/ 	.word	0x00000760
        /*0264*/ 	.word	0x000000ff
        /*0268*/ 	.word	0x00000248
        /*026c*/ 	.short	0x0100
        /*026e*/ 	.byte	0x04
	.zero		1


	//   ....[24]....
        /*0270*/ 	.word	0x00000770
        /*0274*/ 	.word	0x000000ff
        /*0278*/ 	.word	0x00000060
        /*027c*/ 	.short	0x0100
        /*027e*/ 	.byte	0x04
	.zero		1


	//   ....[25]....
        /*0280*/ 	.word	0x00000780
        /*0284*/ 	.word	0x000000ff
        /*0288*/ 	.word	0x00000250
        /*028c*/ 	.short	0x0100
        /*028e*/ 	.byte	0x04
	.zero		1


	//   ....[26]....
        /*0290*/ 	.word	0x00000790
        /*0294*/ 	.word	0x000000ff
        /*0298*/ 	.word	0x00000068
        /*029c*/ 	.short	0x0100
        /*029e*/ 	.byte	0x04
	.zero		1


	//   ....[27]....
        /*02a0*/ 	.word	0x000007a0
        /*02a4*/ 	.word	0x000000ff
        /*02a8*/ 	.word	0x00000258
        /*02ac*/ 	.short	0x0100
        /*02ae*/ 	.byte	0x04
	.zero		1


	//   ....[28]....
        /*02b0*/ 	.word	0x000007b0
        /*02b4*/ 	.word	0x000000ff
        /*02b8*/ 	.word	0x00000070
        /*02bc*/ 	.short	0x0100
        /*02be*/ 	.byte	0x04
	.zero		1


	//   ....[29]....
        /*02c0*/ 	.word	0x000007c0
        /*02c4*/ 	.word	0x000000ff
        /*02c8*/ 	.word	0x00000260
        /*02cc*/ 	.short	0x0100
        /*02ce*/ 	.byte	0x04
	.zero		1


	//   ....[30]....
        /*02d0*/ 	.word	0x000007d0
        /*02d4*/ 	.word	0x000000ff
        /*02d8*/ 	.word	0x00000078
        /*02dc*/ 	.short	0x0100
        /*02de*/ 	.byte	0x04
	.zero		1


	//   ....[31]....
        /*02e0*/ 	.word	0x000007e0
        /*02e4*/ 	.word	0x000000ff
        /*02e8*/ 	.word	0x00000268
        /*02ec*/ 	.short	0x0100
        /*02ee*/ 	.byte	0x04
	.zero		1


	//   ....[32]....
        /*02f0*/ 	.word	0x000007f0
        /*02f4*/ 	.word	0x000000ff
        /*02f8*/ 	.word	0x00000080
        /*02fc*/ 	.short	0x0100
        /*02fe*/ 	.byte	0x04
	.zero		1


	//   ....[33]....
        /*0300*/ 	.word	0x00000800
        /*0304*/ 	.word	0x000000ff
        /*0308*/ 	.word	0x00000270
        /*030c*/ 	.short	0x0100
        /*030e*/ 	.byte	0x04
	.zero		1


	//   ....[34]....
        /*0310*/ 	.word	0x00000810
        /*0314*/ 	.word	0x000000ff
        /*0318*/ 	.word	0x00000088
        /*031c*/ 	.short	0x0100
        /*031e*/ 	.byte	0x04
	.zero		1


	//   ....[35]....
        /*0320*/ 	.word	0x00000820
        /*0324*/ 	.word	0x000000ff
        /*0328*/ 	.word	0x00000278
        /*032c*/ 	.short	0x0100
        /*032e*/ 	.byte	0x04
	.zero		1


	//   ....[36]....
        /*0330*/ 	.word	0x00000830
        /*0334*/ 	.word	0x000000ff
        /*0338*/ 	.word	0x00000090
        /*033c*/ 	.short	0x0100
        /*033e*/ 	.byte	0x04
	.zero		1


	//   ....[37]....
        /*0340*/ 	.word	0x00000840
        /*0344*/ 	.word	0x000000ff
        /*0348*/ 	.word	0x00000280
        /*034c*/ 	.short	0x0100
        /*034e*/ 	.byte	0x04
	.zero		1


	//   ....[38]....
        /*0350*/ 	.word	0x00000850
        /*0354*/ 	.word	0x000000ff
        /*0358*/ 	.word	0x00000098
        /*035c*/ 	.short	0x0100
        /*035e*/ 	.byte	0x04
	.zero		1


	//   ....[39]....
        /*0360*/ 	.word	0x00000860
        /*0364*/ 	.word	0x000000ff
        /*0368*/ 	.word	0x00000288
        /*036c*/ 	.short	0x0100
        /*036e*/ 	.byte	0x04
	.zero		1


	//   ....[40]....
        /*0370*/ 	.word	0x00000870
        /*0374*/ 	.word	0x000000ff
        /*0378*/ 	.word	0x000000a0
        /*037c*/ 	.short	0x0100
        /*037e*/ 	.byte	0x04
	.zero		1


	//   ....[41]....
        /*0380*/ 	.word	0x00000880
        /*0384*/ 	.word	0x000000ff
        /*0388*/ 	.word	0x00000290
        /*038c*/ 	.short	0x0100
        /*038e*/ 	.byte	0x04
	.zero		1


	//   ....[42]....
        /*0390*/ 	.word	0x00000890
        /*0394*/ 	.word	0x000000ff
        /*0398*/ 	.word	0x000000a8
        /*039c*/ 	.short	0x0100
        /*039e*/ 	.byte	0x04
	.zero		1


	//   ....[43]....
        /*03a0*/ 	.word	0x000008a0
        /*03a4*/ 	.word	0x000000ff
        /*03a8*/ 	.word	0x00000298
        /*03ac*/ 	.short	0x0100
        /*03ae*/ 	.byte	0x04
	.zero		1


	//   ....[44]....
        /*03b0*/ 	.word	0x000008b0
        /*03b4*/ 	.word	0x000000ff
        /*03b8*/ 	.word	0x000000b0
        /*03bc*/ 	.short	0x0100
        /*03be*/ 	.byte	0x04
	.zero		1


	//   ....[45]....
        /*03c0*/ 	.word	0x000008c0
        /*03c4*/ 	.word	0x000000ff
        /*03c8*/ 	.word	0x000002a0
        /*03cc*/ 	.short	0x0100
        /*03ce*/ 	.byte	0x04
	.zero		1


	//   ....[46]....
        /*03d0*/ 	.word	0x000008d0
        /*03d4*/ 	.word	0x000000ff
        /*03d8*/ 	.word	0x000000b8
        /*03dc*/ 	.short	0x0100
        /*03de*/ 	.byte	0x04
	.zero		1


	//   ....[47]....
        /*03e0*/ 	.word	0x000008e0
        /*03e4*/ 	.word	0x000000ff
        /*03e8*/ 	.word	0x000002a8
        /*03ec*/ 	.short	0x0100
        /*03ee*/ 	.byte	0x04
	.zero		1


	//   ....[48]....
        /*03f0*/ 	.word	0x000008f0
        /*03f4*/ 	.word	0x000000ff
        /*03f8*/ 	.word	0x000000c0
        /*03fc*/ 	.short	0x0100
        /*03fe*/ 	.byte	0x04
	.zero		1


	//   ....[49]....
        /*0400*/ 	.word	0x00000900
        /*0404*/ 	.word	0x000000ff
        /*0408*/ 	.word	0x000002b0
        /*040c*/ 	.short	0x0100
        /*040e*/ 	.byte	0x04
	.zero		1


	//   ....[50]....
        /*0410*/ 	.word	0x00000910
        /*0414*/ 	.word	0x000000ff
        /*0418*/ 	.word	0x000000c8
        /*041c*/ 	.short	0x0100
        /*041e*/ 	.byte	0x04
	.zero		1


	//   ....[51]....
        /*0420*/ 	.word	0x00000920
        /*0424*/ 	.word	0x000000ff
        /*0428*/ 	.word	0x000002b8
        /*042c*/ 	.short	0x0100
        /*042e*/ 	.byte	0x04
	.zero		1


	//   ....[52]....
        /*0430*/ 	.word	0x00000930
        /*0434*/ 	.word	0x000000ff
        /*0438*/ 	.word	0x000000d0
        /*043c*/ 	.short	0x0100
        /*043e*/ 	.byte	0x04
	.zero		1


	//   ....[53]....
        /*0440*/ 	.word	0x00000940
        /*0444*/ 	.word	0x000000ff
        /*0448*/ 	.word	0x000002c0
        /*044c*/ 	.short	0x0100
        /*044e*/ 	.byte	0x04
	.zero		1


	//   ....[54]....
        /*0450*/ 	.word	0x00000950
        /*0454*/ 	.word	0x000000ff
        /*0458*/ 	.word	0x000000d8
        /*045c*/ 	.short	0x0100
        /*045e*/ 	.byte	0x04
	.zero		1


	//   ....[55]....
        /*0460*/ 	.word	0x00000960
        /*0464*/ 	.word	0x000000ff
        /*0468*/ 	.word	0x000002c8
        /*046c*/ 	.short	0x0100
        /*046e*/ 	.byte	0x04
	.zero		1


	//   ....[56]....
        /*0470*/ 	.word	0x00000970
        /*0474*/ 	.word	0x000000ff
        /*0478*/ 	.word	0x000000e0
        /*047c*/ 	.short	0x0100
        /*047e*/ 	.byte	0x04
	.zero		1


	//   ....[57]....
        /*0480*/ 	.word	0x00000980
        /*0484*/ 	.word	0x000000ff
        /*0488*/ 	.word	0x000002d0
        /*048c*/ 	.short	0x0100
        /*048e*/ 	.byte	0x04
	.zero		1


	//   ....[58]....
        /*0490*/ 	.word	0x00000990
        /*0494*/ 	.word	0x000000ff
        /*0498*/ 	.word	0x000000e8
        /*049c*/ 	.short	0x0100
        /*049e*/ 	.byte	0x04
	.zero		1


	//   ....[59]....
        /*04a0*/ 	.word	0x000009a0
        /*04a4*/ 	.word	0x000000ff
        /*04a8*/ 	.word	0x000002d8
        /*04ac*/ 	.short	0x0100
        /*04ae*/ 	.byte	0x04
	.zero		1


	//   ....[60]....
        /*04b0*/ 	.word	0x000009b0
        /*04b4*/ 	.word	0x000000ff
        /*04b8*/ 	.word	0x000000f0
        /*04bc*/ 	.short	0x0100
        /*04be*/ 	.byte	0x04
	.zero		1


	//   ....[61]....
        /*04c0*/ 	.word	0x000009c0
        /*04c4*/ 	.word	0x000000ff
        /*04c8*/ 	.word	0x000002e0
        /*04cc*/ 	.short	0x0100
        /*04ce*/ 	.byte	0x04
	.zero		1


	//   ....[62]....
        /*04d0*/ 	.word	0x000009d0
        /*04d4*/ 	.word	0x000000ff
        /*04d8*/ 	.word	0x000000f8
        /*04dc*/ 	.short	0x0100
        /*04de*/ 	.byte	0x04
	.zero		1


	//   ....[63]....
        /*04e0*/ 	.word	0x000009e0
        /*04e4*/ 	.word	0x000000ff
        /*04e8*/ 	.word	0x000002e8
        /*04ec*/ 	.short	0x0100
        /*04ee*/ 	.byte	0x04
	.zero		1


	//   ....[64]....
        /*04f0*/ 	.word	0x000009f0
        /*04f4*/ 	.word	0x000000ff
        /*04f8*/ 	.word	0x00000100
        /*04fc*/ 	.short	0x0100
        /*04fe*/ 	.byte	0x04
	.zero		1


	//   ....[65]....
        /*0500*/ 	.word	0x00000a00
        /*0504*/ 	.word	0x000000ff
        /*0508*/ 	.word	0x000002f0
        /*050c*/ 	.short	0x0100
        /*050e*/ 	.byte	0x04
	.zero		1


	//   ....[66]....
        /*0510*/ 	.word	0x00000a10
        /*0514*/ 	.word	0x000000ff
        /*0518*/ 	.word	0x00000108
        /*051c*/ 	.short	0x0100
        /*051e*/ 	.byte	0x04
	.zero		1


	//   ....[67]....
        /*0520*/ 	.word	0x00000a20
        /*0524*/ 	.word	0x000000ff
        /*0528*/ 	.word	0x000002f8
        /*052c*/ 	.short	0x0100
        /*052e*/ 	.byte	0x04
	.zero		1


	//   ....[68]....
        /*0530*/ 	.word	0x00000a30
        /*0534*/ 	.word	0x000000ff
        /*0538*/ 	.word	0x00000110
        /*053c*/ 	.short	0x0100
        /*053e*/ 	.byte	0x04
	.zero		1


	//   ....[69]....
        /*0540*/ 	.word	0x00000a40
        /*0544*/ 	.word	0x000000ff
        /*0548*/ 	.word	0x00000300
        /*054c*/ 	.short	0x0100
        /*054e*/ 	.byte	0x04
	.zero		1


	//   ....[70]....
        /*0550*/ 	.word	0x00000a50
        /*0554*/ 	.word	0x000000ff
        /*0558*/ 	.word	0x00000118
        /*055c*/ 	.short	0x0100
        /*055e*/ 	.byte	0x04
	.zero		1


	//   ....[71]....
        /*0560*/ 	.word	0x00000a60
        /*0564*/ 	.word	0x000000ff
        /*0568*/ 	.word	0x00000308
        /*056c*/ 	.short	0x0100
        /*056e*/ 	.byte	0x04
	.zero		1


	//   ....[72]....
        /*0570*/ 	.word	0x00000a70
        /*0574*/ 	.word	0x000000ff
        /*0578*/ 	.word	0x00000120
        /*057c*/ 	.short	0x0100
        /*057e*/ 	.byte	0x04
	.zero		1


	//   ....[73]....
        /*0580*/ 	.word	0x00000a80
        /*0584*/ 	.word	0x000000ff
        /*0588*/ 	.word	0x00000310
        /*058c*/ 	.short	0x0100
        /*058e*/ 	.byte	0x04
	.zero		1


	//   ....[74]....
        /*0590*/ 	.word	0x00000a90
        /*0594*/ 	.word	0x000000ff
        /*0598*/ 	.word	0x00000128
        /*059c*/ 	.short	0x0100
        /*059e*/ 	.byte	0x04
	.zero		1


	//   ....[75]....
        /*05a0*/ 	.word	0x00000aa0
        /*05a4*/ 	.word	0x000000ff
        /*05a8*/ 	.word	0x00000318
        /*05ac*/ 	.short	0x0100
        /*05ae*/ 	.byte	0x04
	.zero		1


	//   ....[76]....
        /*05b0*/ 	.word	0x00000ab0
        /*05b4*/ 	.word	0x000000ff
        /*05b8*/ 	.word	0x00000130
        /*05bc*/ 	.short	0x0100
        /*05be*/ 	.byte	0x04
	.zero		1


	//   ....[77]....
        /*05c0*/ 	.word	0x00000ac0
        /*05c4*/ 	.word	0x000000ff
        /*05c8*/ 	.word	0x00000320
        /*05cc*/ 	.short	0x0100
        /*05ce*/ 	.byte	0x04
	.zero		1


	//   ....[78]....
        /*05d0*/ 	.word	0x00000ad0
        /*05d4*/ 	.word	0x000000ff
        /*05d8*/ 	.word	0x00000138
        /*05dc*/ 	.short	0x0100
        /*05de*/ 	.byte	0x04
	.zero		1


	//   ....[79]....
        /*05e0*/ 	.word	0x00000ae0
        /*05e4*/ 	.word	0x000000ff
        /*05e8*/ 	.word	0x00000328
        /*05ec*/ 	.short	0x0100
        /*05ee*/ 	.byte	0x04
	.zero		1


	//   ....[80]....
        /*05f0*/ 	.word	0x00000af0
        /*05f4*/ 	.word	0x000000ff
        /*05f8*/ 	.word	0x00000140
        /*05fc*/ 	.short	0x0100
        /*05fe*/ 	.byte	0x04
	.zero		1


	//   ....[81]....
        /*0600*/ 	.word	0x00000b00
        /*0604*/ 	.word	0x000000ff
        /*0608*/ 	.word	0x00000330
        /*060c*/ 	.short	0x0100
        /*060e*/ 	.byte	0x04
	.zero		1


	//   ....[82]....
        /*0610*/ 	.word	0x00000b10
        /*0614*/ 	.word	0x000000ff
        /*0618*/ 	.word	0x00000148
        /*061c*/ 	.short	0x0100
        /*061e*/ 	.byte	0x04
	.zero		1


	//   ....[83]....
        /*0620*/ 	.word	0x00000b20
        /*0624*/ 	.word	0x000000ff
        /*0628*/ 	.word	0x00000338
        /*062c*/ 	.short	0x0100
        /*062e*/ 	.byte	0x04
	.zero		1


	//   ....[84]....
        /*0630*/ 	.word	0x00000b30
        /*0634*/ 	.word	0x000000ff
        /*0638*/ 	.word	0x00000150
        /*063c*/ 	.short	0x0100
        /*063e*/ 	.byte	0x04
	.zero		1


	//   ....[85]....
        /*0640*/ 	.word	0x00000b40
        /*0644*/ 	.word	0x000000ff
        /*0648*/ 	.word	0x00000340
        /*064c*/ 	.short	0x0100
        /*064e*/ 	.byte	0x04
	.zero		1


	//   ....[86]....
        /*0650*/ 	.word	0x00000b50
        /*0654*/ 	.word	0x000000ff
        /*0658*/ 	.word	0x00000158
        /*065c*/ 	.short	0x0100
        /*065e*/ 	.byte	0x04
	.zero		1


	//   ....[87]....
        /*0660*/ 	.word	0x00000b60
        /*0664*/ 	.word	0x000000ff
        /*0668*/ 	.word	0x00000348
        /*066c*/ 	.short	0x0100
        /*066e*/ 	.byte	0x04
	.zero		1


	//   ....[88]....
        /*0670*/ 	.word	0x00000b70
        /*0674*/ 	.word	0x000000ff
        /*0678*/ 	.word	0x00000160
        /*067c*/ 	.short	0x0100
        /*067e*/ 	.byte	0x04
	.zero		1


	//   ....[89]....
        /*0680*/ 	.word	0x00000b80
        /*0684*/ 	.word	0x000000ff
        /*0688*/ 	.word	0x00000350
        /*068c*/ 	.short	0x0100
        /*068e*/ 	.byte	0x04
	.zero		1


	//   ....[90]....
        /*0690*/ 	.word	0x00000b90
        /*0694*/ 	.word	0x000000ff
        /*0698*/ 	.word	0x00000168
        /*069c*/ 	.short	0x0100
        /*069e*/ 	.byte	0x04
	.zero		1


	//   ....[91]....
        /*06a0*/ 	.word	0x00000ba0
        /*06a4*/ 	.word	0x000000ff
        /*06a8*/ 	.word	0x00000358
        /*06ac*/ 	.short	0x0100
        /*06ae*/ 	.byte	0x04
	.zero		1


	//   ....[92]....
        /*06b0*/ 	.word	0x00000bb0
        /*06b4*/ 	.word	0x000000ff
        /*06b8*/ 	.word	0x00000170
        /*06bc*/ 	.short	0x0100
        /*06be*/ 	.byte	0x04
	.zero		1


	//   ....[93]....
        /*06c0*/ 	.word	0x00000bc0
        /*06c4*/ 	.word	0x000000ff
        /*06c8*/ 	.word	0x00000360
        /*06cc*/ 	.short	0x0100
        /*06ce*/ 	.byte	0x04
	.zero		1


	//   ....[94]....
        /*06d0*/ 	.word	0x00000bd0
        /*06d4*/ 	.word	0x000000ff
        /*06d8*/ 	.word	0x00000178
        /*06dc*/ 	.short	0x0100
        /*06de*/ 	.byte	0x04
	.zero		1


	//   ....[95]....
        /*06e0*/ 	.word	0x00000be0
        /*06e4*/ 	.word	0x000000ff
        /*06e8*/ 	.word	0x00000368
        /*06ec*/ 	.short	0x0100
        /*06ee*/ 	.byte	0x04
	.zero		1


	//   ....[96]....
        /*06f0*/ 	.word	0x00000bf0
        /*06f4*/ 	.word	0x000000ff
        /*06f8*/ 	.word	0x00000180
        /*06fc*/ 	.short	0x0100
        /*06fe*/ 	.byte	0x04
	.zero		1


	//   ....[97]....
        /*0700*/ 	.word	0x00000c00
        /*0704*/ 	.word	0x000000ff
        /*0708*/ 	.word	0x00000370
        /*070c*/ 	.short	0x0100
        /*070e*/ 	.byte	0x04
	.zero		1


	//   ....[98]....
        /*0710*/ 	.word	0x00000c10
        /*0714*/ 	.word	0x000000ff
        /*0718*/ 	.word	0x00000188
        /*071c*/ 	.short	0x0100
        /*071e*/ 	.byte	0x04
	.zero		1


	//   ....[99]....
        /*0720*/ 	.word	0x00000c20
        /*0724*/ 	.word	0x000000ff
        /*0728*/ 	.word	0x00000378
        /*072c*/ 	.short	0x0100
        /*072e*/ 	.byte	0x04
	.zero		1


	//   ....[100]....
        /*0730*/ 	.word	0x00000c30
        /*0734*/ 	.word	0x000000ff
        /*0738*/ 	.word	0x00000190
        /*073c*/ 	.short	0x0100
        /*073e*/ 	.byte	0x04
	.zero		1


	//   ....[101]....
        /*0740*/ 	.word	0x00000c40
        /*0744*/ 	.word	0x000000ff
        /*0748*/ 	.word	0x00000380
        /*074c*/ 	.short	0x0100
        /*074e*/ 	.byte	0x04
	.zero		1


	//   ....[102]....
        /*0750*/ 	.word	0x00000c50
        /*0754*/ 	.word	0x000000ff
        /*0758*/ 	.word	0x00000198
        /*075c*/ 	.short	0x0100
        /*075e*/ 	.byte	0x04
	.zero		1


	//   ....[103]....
        /*0760*/ 	.word	0x00000c60
        /*0764*/ 	.word	0x000000ff
        /*0768*/ 	.word	0x00000388
        /*076c*/ 	.short	0x0100
        /*076e*/ 	.byte	0x04
	.zero		1


	//   ....[104]....
        /*0770*/ 	.word	0x00000c70
        /*0774*/ 	.word	0x000000ff
        /*0778*/ 	.word	0x000001a0
        /*077c*/ 	.short	0x0100
        /*077e*/ 	.byte	0x04
	.zero		1


	//   ....[105]....
        /*0780*/ 	.word	0x00000c80
        /*0784*/ 	.word	0x000000ff
        /*0788*/ 	.word	0x00000390
        /*078c*/ 	.short	0x0100
        /*078e*/ 	.byte	0x04
	.zero		1


	//   ....[106]....
        /*0790*/ 	.word	0x00000c90
        /*0794*/ 	.word	0x000000ff
        /*0798*/ 	.word	0x000001a8
        /*079c*/ 	.short	0x0100
        /*079e*/ 	.byte	0x04
	.zero		1


	//   ....[107]....
        /*07a0*/ 	.word	0x00000ca0
        /*07a4*/ 	.word	0x000000ff
        /*07a8*/ 	.word	0x00000398
        /*07ac*/ 	.short	0x0100
        /*07ae*/ 	.byte	0x04
	.zero		1


	//   ....[108]....
        /*07b0*/ 	.word	0x00000cb0
        /*07b4*/ 	.word	0x000000ff
        /*07b8*/ 	.word	0x000001b0
        /*07bc*/ 	.short	0x0100
        /*07be*/ 	.byte	0x04
	.zero		1


	//   ....[109]....
        /*07c0*/ 	.word	0x00000cc0
        /*07c4*/ 	.word	0x000000ff
        /*07c8*/ 	.word	0x000003a0
        /*07cc*/ 	.short	0x0100
        /*07ce*/ 	.byte	0x04
	.zero		1


	//   ....[110]....
        /*07d0*/ 	.word	0x00000cd0
        /*07d4*/ 	.word	0x000000ff
        /*07d8*/ 	.word	0x000001b8
        /*07dc*/ 	.short	0x0100
        /*07de*/ 	.byte	0x04
	.zero		1


	//   ....[111]....
        /*07e0*/ 	.word	0x00000ce0
        /*07e4*/ 	.word	0x000000ff
        /*07e8*/ 	.word	0x000003a8
        /*07ec*/ 	.short	0x0100
        /*07ee*/ 	.byte	0x04
	.zero		1


	//   ....[112]....
        /*07f0*/ 	.word	0x00000cf0
        /*07f4*/ 	.word	0x000000ff
        /*07f8*/ 	.word	0x000001c0
        /*07fc*/ 	.short	0x0100
        /*07fe*/ 	.byte	0x04
	.zero		1


	//   ....[113]....
        /*0800*/ 	.word	0x00000d00
        /*0804*/ 	.word	0x000000ff
        /*0808*/ 	.word	0x000003b0
        /*080c*/ 	.short	0x0100
        /*080e*/ 	.byte	0x04
	.zero		1


	//   ....[114]....
        /*0810*/ 	.word	0x00000d10
        /*0814*/ 	.word	0x000000ff
        /*0818*/ 	.word	0x000001c8
        /*081c*/ 	.short	0x0100
        /*081e*/ 	.byte	0x04
	.zero		1


	//   ....[115]....
        /*0820*/ 	.word	0x00000d20
        /*0824*/ 	.word	0x000000ff
        /*0828*/ 	.word	0x000003b8
        /*082c*/ 	.short	0x0100
        /*082e*/ 	.byte	0x04
	.zero		1


	//   ....[116]....
        /*0830*/ 	.word	0x00000d30
        /*0834*/ 	.word	0x000000ff
        /*0838*/ 	.word	0x000001d0
        /*083c*/ 	.short	0x0100
        /*083e*/ 	.byte	0x04
	.zero		1


	//   ....[117]....
        /*0840*/ 	.word	0x00000d40
        /*0844*/ 	.word	0x000000ff
        /*0848*/ 	.word	0x000003c0
        /*084c*/ 	.short	0x0100
        /*084e*/ 	.byte	0x04
	.zero		1


	//   ....[118]....
        /*0850*/ 	.word	0x00000d50
        /*0854*/ 	.word	0x000000ff
        /*0858*/ 	.word	0x000001d8
        /*085c*/ 	.short	0x0100
        /*085e*/ 	.byte	0x04
	.zero		1


	//   ....[119]....
        /*0860*/ 	.word	0x00000d60
        /*0864*/ 	.word	0x000000ff
        /*0868*/ 	.word	0x000003c8
        /*086c*/ 	.short	0x0100
        /*086e*/ 	.byte	0x04
	.zero		1


	//   ....[120]....
        /*0870*/ 	.word	0x00000d70
        /*0874*/ 	.word	0x000000ff
        /*0878*/ 	.word	0x000001e0
        /*087c*/ 	.short	0x0100
        /*087e*/ 	.byte	0x04
	.zero		1


	//   ....[121]....
        /*0880*/ 	.word	0x00000d80
        /*0884*/ 	.word	0x000000ff
        /*0888*/ 	.word	0x000003d0
        /*088c*/ 	.short	0x0100
        /*088e*/ 	.byte	0x04
	.zero		1


	//   ....[122]....
        /*0890*/ 	.word	0x00000d90
        /*0894*/ 	.word	0x000000ff
        /*0898*/ 	.word	0x000001e8
        /*089c*/ 	.short	0x0100
        /*089e*/ 	.byte	0x04
	.zero		1


	//   ....[123]....
        /*08a0*/ 	.word	0x00000da0
        /*08a4*/ 	.word	0x000000ff
        /*08a8*/ 	.word	0x000003d8
        /*08ac*/ 	.short	0x0100
        /*08ae*/ 	.byte	0x04
	.zero		1


	//   ....[124]....
        /*08b0*/ 	.word	0x00000ee0
        /*08b4*/ 	.word	0x000000ff
        /*08b8*/ 	.word	0x000003e0
        /*08bc*/ 	.short	0x0100
        /*08be*/ 	.byte	0x04
	.zero		1


	//   ....[125]....
        /*08c0*/ 	.word	0x00000ef0
        /*08c4*/ 	.word	0x000000ff
        /*08c8*/ 	.word	0x000003e8
        /*08cc*/ 	.short	0x0100
        /*08ce*/ 	.byte	0x04
	.zero		1


	//   ....[126]....
        /*08d0*/ 	.word	0x00000fe0
        /*08d4*/ 	.word	0x000000ff
        /*08d8*/ 	.word	0x000003f0
        /*08dc*/ 	.short	0x0100
        /*08de*/ 	.byte	0x04
	.zero		1


	//   ....[127]....
        /*08e0*/ 	.word	0x00000ff0
        /*08e4*/ 	.word	0x000000ff
        /*08e8*/ 	.word	0x000003f8
        /*08ec*/ 	.short	0x0100
        /*08ee*/ 	.byte	0x04
	.zero		1


	//   ....[128]....
        /*08f0*/ 	.word	0x00001130
        /*08f4*/ 	.word	0x000000ff
        /*08f8*/ 	.word	0x00000400
        /*08fc*/ 	.short	0x0100
        /*08fe*/ 	.byte	0x04
	.zero		1


	//   ....[129]....
        /*0900*/ 	.word	0x00001140
        /*0904*/ 	.word	0x000000ff
        /*0908*/ 	.word	0x00000410
        /*090c*/ 	.short	0x0100
        /*090e*/ 	.byte	0x04
	.zero		1


	//   ....[130]....
        /*0910*/ 	.word	0x00001150
        /*0914*/ 	.word	0x000000ff
        /*0918*/ 	.word	0x00000408
        /*091c*/ 	.short	0x0100
        /*091e*/ 	.byte	0x04
	.zero		1


	//   ....[131]....
        /*0920*/ 	.word	0x00001160
        /*0924*/ 	.word	0x000000ff
        /*0928*/ 	.word	0x00000418
        /*092c*/ 	.short	0x0100
        /*092e*/ 	.byte	0x04
	.zero		1


	//   ....[132]....
        /*0930*/ 	.word	0x00001290
        /*0934*/ 	.word	0x000000ff
        /*0938*/ 	.word	0x00000420
        /*093c*/ 	.short	0x0100
        /*093e*/ 	.byte	0x04
	.zero		1


	//   ....[133]....
        /*0940*/ 	.word	0x000012a0
        /*0944*/ 	.word	0x000000ff
        /*0948*/ 	.word	0x00000440
        /*094c*/ 	.short	0x0100
        /*094e*/ 	.byte	0x04
	.zero		1


	//   ....[134]....
        /*0950*/ 	.word	0x000012b0
        /*0954*/ 	.word	0x000000ff
        /*0958*/ 	.word	0x00000428
        /*095c*/ 	.short	0x0100
        /*095e*/ 	.byte	0x04
	.zero		1


	//   ....[135]....
        /*0960*/ 	.word	0x000012c0
        /*0964*/ 	.word	0x000000ff
        /*0968*/ 	.word	0x00000448
        /*096c*/ 	.short	0x0100
        /*096e*/ 	.byte	0x04
	.zero		1


	//   ....[136]....
        /*0970*/ 	.word	0x000012d0
        /*0974*/ 	.word	0x000000ff
        /*0978*/ 	.word	0x00000430
        /*097c*/ 	.short	0x0100
        /*097e*/ 	.byte	0x04
	.zero		1


	//   ....[137]....
        /*0980*/ 	.word	0x000012e0
        /*0984*/ 	.word	0x000000ff
        /*0988*/ 	.word	0x00000450
        /*098c*/ 	.short	0x0100
        /*098e*/ 	.byte	0x04
	.zero		1


	//   ....[138]....
        /*0990*/ 	.word	0x000012f0
        /*0994*/ 	.word	0x000000ff
        /*0998*/ 	.word	0x00000438
        /*099c*/ 	.short	0x0100
        /*099e*/ 	.byte	0x04
	.zero		1


	//   ....[139]....
        /*09a0*/ 	.word	0x00001300
        /*09a4*/ 	.word	0x000000ff
        /*09a8*/ 	.word	0x00000458
        /*09ac*/ 	.short	0x0100
        /*09ae*/ 	.byte	0x04
	.zero		1


	//   ....[140]....
        /*09b0*/ 	.word	0x000013f0
        /*09b4*/ 	.word	0x000000ff
        /*09b8*/ 	.word	0x00000460
        /*09bc*/ 	.short	0x0100
        /*09be*/ 	.byte	0x04
	.zero		1


	//   ....[141]....
        /*09c0*/ 	.word	0x00001400
        /*09c4*/ 	.word	0x000000ff
        /*09c8*/ 	.word	0x00000470
        /*09cc*/ 	.short	0x0100
        /*09ce*/ 	.byte	0x04
	.zero		1


	//   ....[142]....
        /*09d0*/ 	.word	0x00001410
        /*09d4*/ 	.word	0x000000ff
        /*09d8*/ 	.word	0x00000468
        /*09dc*/ 	.short	0x0100
        /*09de*/ 	.byte	0x04
	.zero		1


	//   ....[143]....
        /*09e0*/ 	.word	0x00001420
        /*09e4*/ 	.word	0x000000ff
        /*09e8*/ 	.word	0x00000478
        /*09ec*/ 	.short	0x0100
        /*09ee*/ 	.byte	0x04
	.zero		1


	//   ....[144]....
        /*09f0*/ 	.word	0x00001f70
        /*09f4*/ 	.word	0x00000003
        /*09f8*/ 	.word	0x00000470
        /*09fc*/ 	.short	0x010a
        /*09fe*/ 	.byte	0xff
	.zero		1


	//   ....[145]....
        /*0a00*/ 	.word	0x00001fa0
        /*0a04*/ 	.word	0x00000003
        /*0a08*/ 	.word	0x00000460
        /*0a0c*/ 	.short	0x0101
        /*0a0e*/ 	.byte	0xff
	.zero		1


	//   ....[146]....
        /*0a10*/ 	.word	0x00002070
        /*0a14*/ 	.word	0x000000ff
        /*0a18*/ 	.word	0x000001f0
        /*0a1c*/ 	.short	0x010a
        /*0a1e*/ 	.byte	0x05
	.zero		1


	//   ....[147]....
        /*0a20*/ 	.word	0x00002100
        /*0a24*/ 	.word	0x000000ff
        /*0a28*/ 	.word	0x000001f0
        /*0a2c*/ 	.short	0x010a
        /*0a2e*/ 	.byte	0x21
	.zero		1


	//   ....[148]....
        /*0a30*/ 	.word	0x000022c0
        /*0a34*/ 	.word	0x000000ff
        /*0a38*/ 	.word	0x000001f0
        /*0a3c*/ 	.short	0x010a
        /*0a3e*/ 	.byte	0x08
	.zero		1


	//   ....[149]....
        /*0a40*/ 	.word	0x000023b0
        /*0a44*/ 	.word	0x000000ff
        /*0a48*/ 	.word	0x000003f8
        /*0a4c*/ 	.short	0x0101
        /*0a4e*/ 	.byte	0x07
	.zero		1


	//   ....[150]....
        /*0a50*/ 	.word	0x000023d0
        /*0a54*/ 	.word	0x000000ff
        /*0a58*/ 	.word	0x000001f0
        /*0a5c*/ 	.short	0x010a
        /*0a5e*/ 	.byte	0x05
	.zero		1


	//   ....[151]....
        /*0a60*/ 	.word	0x00002450
        /*0a64*/ 	.word	0x000000ff
        /*0a68*/ 	.word	0x000001f0
        /*0a6c*/ 	.short	0x010a
        /*0a6e*/ 	.byte	0x11
	.zero		1


	//   ....[152]....
        /*0a70*/ 	.word	0x000025e0
        /*0a74*/ 	.word	0x000000ff
        /*0a78*/ 	.word	0x000001f0
        /*0a7c*/ 	.short	0x010a
        /*0a7e*/ 	.byte	0x08
	.zero		1


	//   ....[153]....
        /*0a80*/ 	.word	0x00002730
        /*0a84*/ 	.word	0x00000003
        /*0a88*/ 	.word	0x00000400
        /*0a8c*/ 	.short	0x010a
        /*0a8e*/ 	.byte	0xff
	.zero		1


	//   ....[154]....
        /*0a90*/ 	.word	0x00002880
        /*0a94*/ 	.word	0x00000000
        /*0a98*/ 	.word	0x00000000
        /*0a9c*/ 	.short	0x0101
        /*0a9e*/ 	.byte	0xff
	.zero		1


	//   ....[155]....
        /*0aa0*/ 	.word	0x00002e40
        /*0aa4*/ 	.word	0x000000ff
        /*0aa8*/ 	.word	0x00000000
        /*0aac*/ 	.short	0x010a
        /*0aae*/ 	.byte	0x04
	.zero		1


	//   ....[156]....
        /*0ab0*/ 	.word	0x00002ed0
        /*0ab4*/ 	.word	0x000000ff
        /*0ab8*/ 	.word	0x00000000
        /*0abc*/ 	.short	0x010a
        /*0abe*/ 	.byte	0x05
	.zero		1


	//   ....[157]....
        /*0ac0*/ 	.word	0x00003050
        /*0ac4*/ 	.word	0x00000002
        /*0ac8*/ 	.word	0x00000460
        /*0acc*/ 	.short	0x010a
        /*0ace*/ 	.byte	0xff
	.zero		1


	//   ....[158]....
        /*0ad0*/ 	.word	0x000030b0
        /*0ad4*/ 	.word	0x00000004
        /*0ad8*/ 	.word	0x00000000
        /*0adc*/ 	.short	0x0101
        /*0ade*/ 	.byte	0xff
	.zero		1


	//   ....[159]....
        /*0ae0*/ 	.word	0x000030d0
        /*0ae4*/ 	.word	0x000000ff
        /*0ae8*/ 	.word	0x00000410
        /*0aec*/ 	.short	0x010a
        /*0aee*/ 	.byte	0x04
	.zero		1


	//   ....[160]....
        /*0af0*/ 	.word	0x000031f0
        /*0af4*/ 	.word	0x00000002
        /*0af8*/ 	.word	0x00000400
        /*0afc*/ 	.short	0x010a
        /*0afe*/ 	.byte	0xff
	.zero		1


	//   ....[161]....
        /*0b00*/ 	.word	0x00003300
        /*0b04*/ 	.word	0x00000002
        /*0b08*/ 	.word	0x00000000
        /*0b0c*/ 	.short	0x0101
        /*0b0e*/ 	.byte	0xff
	.zero		1


	//   ....[162]....
        /*0b10*/ 	.word	0x00003390
        /*0b14*/ 	.word	0x000000ff
        /*0b18*/ 	.word	0x00000410
        /*0b1c*/ 	.short	0x0106
        /*0b1e*/ 	.byte	0x04
	.zero		1


	//   ....[163]....
        /*0b20*/ 	.word	0x000033b0
        /*0b24*/ 	.word	0x000000ff
        /*0b28*/ 	.word	0x00000410
        /*0b2c*/ 	.short	0x010a
        /*0b2e*/ 	.byte	0x04
	.zero		1


	//   ....[164]....
        /*0b30*/ 	.word	0x00003440
        /*0b34*/ 	.word	0x000000ff
        /*0b38*/ 	.word	0x00000410
        /*0b3c*/ 	.short	0x0106
        /*0b3e*/ 	.byte	0x07
	.zero		1


	//   ....[165]....
        /*0b40*/ 	.word	0x00003480
        /*0b44*/ 	.word	0x00000000
        /*0b48*/ 	.word	0x00000410
        /*0b4c*/ 	.short	0x010a
        /*0b4e*/ 	.byte	0xff
	.zero		1


	//   ....[166]....
        /*0b50*/ 	.word	0x00003970
        /*0b54*/ 	.word	0x00000000
        /*0b58*/ 	.word	0x00000400
        /*0b5c*/ 	.short	0x010a
        /*0b5e*/ 	.byte	0xff
	.zero		1


	//   ....[167]....
        /*0b60*/ 	.word	0x00003a70
        /*0b64*/ 	.word	0x00000003
        /*0b68*/ 	.word	0x00000000
        /*0b6c*/ 	.short	0x0101
        /*0b6e*/ 	.byte	0xff
	.zero		1


	//   ....[168]....
        /*0b70*/ 	.word	0x00003a80
        /*0b74*/ 	.word	0x000000ff
        /*0b78*/ 	.word	0x00000000
        /*0b7c*/ 	.short	0x010a
        /*0b7e*/ 	.byte	0x05
	.zero		1


	//   ....[169]....
        /*0b80*/ 	.word	0x00003aa0
        /*0b84*/ 	.word	0x000000ff
        /*0b88*/ 	.word	0x00000440
        /*0b8c*/ 	.short	0x010a
        /*0b8e*/ 	.byte	0x13
	.zero		1


	//   ....[170]....
        /*0b90*/ 	.word	0x00003bd0
        /*0b94*/ 	.word	0x000000ff
        /*0b98*/ 	.word	0x00000000
        /*0b9c*/ 	.short	0x010a
        /*0b9e*/ 	.byte	0x07
	.zero		1


	//   ....[171]....
        /*0ba0*/ 	.word	0x00003ce0
        /*0ba4*/ 	.word	0x000000ff
        /*0ba8*/ 	.word	0x00000000
        /*0bac*/ 	.short	0x010a
        /*0bae*/ 	.byte	0x0a
	.zero		1


	//   ....[172]....
        /*0bb0*/ 	.word	0x00003eb0
        /*0bb4*/ 	.word	0x000000ff
        /*0bb8*/ 	.word	0x00000000
        /*0bbc*/ 	.short	0x010a
        /*0bbe*/ 	.byte	0x04
	.zero		1


	//   ....[173]....
        /*0bc0*/ 	.word	0x00003f40
        /*0bc4*/ 	.word	0x000000ff
        /*0bc8*/ 	.word	0x00000000
        /*0bcc*/ 	.short	0x010a
        /*0bce*/ 	.byte	0x05
	.zero		1


	//   ....[174]....
        /*0bd0*/ 	.word	0x00003fd0
        /*0bd4*/ 	.word	0x000000ff
        /*0bd8*/ 	.word	0x00000000
        /*0bdc*/ 	.short	0x010a
        /*0bde*/ 	.byte	0x05
	.zero		1


	//   ....[175]....
        /*0be0*/ 	.word	0x00004060
        /*0be4*/ 	.word	0x000000ff
        /*0be8*/ 	.word	0x00000000
        /*0bec*/ 	.short	0x010a
        /*0bee*/ 	.byte	0x04
	.zero		1


	//   ....[176]....
        /*0bf0*/ 	.word	0x00004550
        /*0bf4*/ 	.word	0x00000003
        /*0bf8*/ 	.word	0x00000400
        /*0bfc*/ 	.short	0x010a
        /*0bfe*/ 	.byte	0xff
	.zero		1


	//   ....[177]....
        /*0c00*/ 	.word	0x000046c0
        /*0c04*/ 	.word	0x00000000
        /*0c08*/ 	.word	0x00000000
        /*0c0c*/ 	.short	0x0101
        /*0c0e*/ 	.byte	0xff
	.zero		1


	//   ....[178]....
        /*0c10*/ 	.word	0x00004b80
        /*0c14*/ 	.word	0x000000ff
        /*0c18*/ 	.word	0x000003f8
        /*0c1c*/ 	.short	0x010a
        /*0c1e*/ 	.byte	0x15
	.zero		1


	//   ....[179]....
        /*0c20*/ 	.word	0x00004d10
        /*0c24*/ 	.word	0x000000ff
        /*0c28*/ 	.word	0x000003e8
        /*0c2c*/ 	.short	0x010a
        /*0c2e*/ 	.byte	0x15
	.zero		1


	//   ....[180]....
        /*0c30*/ 	.word	0x00005000
        /*0c34*/ 	.word	0x000000ff
        /*0c38*/ 	.word	0x000003e0
        /*0c3c*/ 	.short	0x010b
        /*0c3e*/ 	.byte	0x15
	.zero		1


	//   ....[181]....
        /*0c40*/ 	.word	0x00005010
        /*0c44*/ 	.word	0x000000ff
        /*0c48*/ 	.word	0x00000000
        /*0c4c*/ 	.short	0x0101
        /*0c4e*/ 	.byte	0x33
	.zero		1


	//   ....[182]....
        /*0c50*/ 	.word	0x00005050
        /*0c54*/ 	.word	0x00000000
        /*0c58*/ 	.word	0x000003e8
        /*0c5c*/ 	.short	0x010a
        /*0c5e*/ 	.byte	0xff
	.zero		1


	//   ....[183]....
        /*0c60*/ 	.word	0x000052c0
        /*0c64*/ 	.word	0x00000008
        /*0c68*/ 	.word	0x00000400
        /*0c6c*/ 	.short	0x010a
        /*0c6e*/ 	.byte	0xff
	.zero		1


	//   ....[184]....
        /*0c70*/ 	.word	0x00005440
        /*0c74*/ 	.word	0x00000000
        /*0c78*/ 	.word	0x00000000
        /*0c7c*/ 	.short	0x0101
        /*0c7e*/ 	.byte	0xff
	.zero		1


	//   ....[185]....
        /*0c80*/ 	.word	0x00005c70
        /*0c84*/ 	.word	0x000000ff
        /*0c88*/ 	.word	0x000003e0
        /*0c8c*/ 	.short	0x010a
        /*0c8e*/ 	.byte	0x2e
	.zero		1


	//   ....[186]....
        /*0c90*/ 	.word	0x00005c80
        /*0c94*/ 	.word	0x000000ff
        /*0c98*/ 	.word	0x00000420
        /*0c9c*/ 	.short	0x010a
        /*0c9e*/ 	.byte	0x2f
	.zero		1


	//   ....[187]....
        /*0ca0*/ 	.word	0x00005d00
        /*0ca4*/ 	.word	0x000000ff
        /*0ca8*/ 	.word	0x000003e0
        /*0cac*/ 	.short	0x010a
        /*0cae*/ 	.byte	0x2e
	.zero		1


	//   ....[188]....
        /*0cb0*/ 	.word	0x00005ec0
        /*0cb4*/ 	.word	0x000000ff
        /*0cb8*/ 	.word	0x00000000
        /*0cbc*/ 	.short	0x0101
        /*0cbe*/ 	.byte	0x04
	.zero		1


	//   ....[189]....
        /*0cc0*/ 	.word	0x00005ee0
        /*0cc4*/ 	.word	0x000000ff
        /*0cc8*/ 	.word	0x00000420
        /*0ccc*/ 	.short	0x010a
        /*0cce*/ 	.byte	0x2f
	.zero		1


	//   ....[190]....
        /*0cd0*/ 	.word	0x00006a70
        /*0cd4*/ 	.word	0x000000ff
        /*0cd8*/ 	.word	0x00000000
        /*0cdc*/ 	.short	0x0101
        /*0cde*/ 	.byte	0x04
	.zero		1


	//   ....[191]....
        /*0ce0*/ 	.word	0x00006dc0
        /*0ce4*/ 	.word	0x00000003
        /*0ce8*/ 	.word	0x00000470
        /*0cec*/ 	.short	0x010a
        /*0cee*/ 	.byte	0xff
	.zero		1


	//   ....[192]....
        /*0cf0*/ 	.word	0x00006e20
        /*0cf4*/ 	.word	0x00000000
        /*0cf8*/ 	.word	0x000001f0
        /*0cfc*/ 	.short	0x010a
        /*0cfe*/ 	.byte	0xff
	.zero		1


	//   ....[193]....
        /*0d00*/ 	.word	0x00006e80
        /*0d04*/ 	.word	0x00000000
        /*0d08*/ 	.word	0x000001f0
        /*0d0c*/ 	.short	0x010a
        /*0d0e*/ 	.byte	0xff
	.zero		1


	//   ....[194]....
        /*0d10*/ 	.word	0x00006ed0
        /*0d14*/ 	.word	0x00000003
        /*0d18*/ 	.word	0x00000400
        /*0d1c*/ 	.short	0x010a
        /*0d1e*/ 	.byte	0xff
	.zero		1


	//   ....[195]....
        /*0d20*/ 	.word	0x00006f30
        /*0d24*/ 	.word	0x00000002
        /*0d28*/ 	.word	0x00000000
        /*0d2c*/ 	.short	0x010a
        /*0d2e*/ 	.byte	0xff
	.zero		1


	//   ....[196]....
        /*0d30*/ 	.word	0x00006f90
        /*0d34*/ 	.word	0x00000002
        /*0d38*/ 	.word	0x00000000
        /*0d3c*/ 	.short	0x010a
        /*0d3e*/ 	.byte	0xff
	.zero		1


	//   ....[197]....
        /*0d40*/ 	.word	0x00006fe0
        /*0d44*/ 	.word	0x00000002
        /*0d48*/ 	.word	0x00000460
        /*0d4c*/ 	.short	0x010a
        /*0d4e*/ 	.byte	0xff
	.zero		1


	//   ....[198]....
        /*0d50*/ 	.word	0x00007040
        /*0d54*/ 	.word	0x00000002
        /*0d58*/ 	.word	0x00000410
        /*0d5c*/ 	.short	0x010a
        /*0d5e*/ 	.byte	0xff
	.zero		1


	//   ....[199]....
        /*0d60*/ 	.word	0x00007090
        /*0d64*/ 	.word	0x00000002
        /*0d68*/ 	.word	0x00000400
        /*0d6c*/ 	.short	0x010a
        /*0d6e*/ 	.byte	0xff
	.zero		1


	//   ....[200]....
        /*0d70*/ 	.word	0x000070f0
        /*0d74*/ 	.word	0x00000000
        /*0d78*/ 	.word	0x00000410
        /*0d7c*/ 	.short	0x010a
        /*0d7e*/ 	.byte	0xff
	.zero		1


	//   ....[201]....
        /*0d80*/ 	.word	0x00007140
        /*0d84*/ 	.word	0x00000000
        /*0d88*/ 	.word	0x00000400
        /*0d8c*/ 	.short	0x010a
        /*0d8e*/ 	.byte	0xff
	.zero		1


	//   ....[202]....
        /*0d90*/ 	.word	0x000071a0
        /*0d94*/ 	.word	0x00000003
        /*0d98*/ 	.word	0x00000440
        /*0d9c*/ 	.short	0x010a
        /*0d9e*/ 	.byte	0xff
	.zero		1


	//   ....[203]....
        /*0da0*/ 	.word	0x00007200
        /*0da4*/ 	.word	0x00000000
        /*0da8*/ 	.word	0x00000000
        /*0dac*/ 	.short	0x010a
        /*0dae*/ 	.byte	0xff
	.zero		1


	//   ....[204]....
        /*0db0*/ 	.word	0x00007260
        /*0db4*/ 	.word	0x00000000
        /*0db8*/ 	.word	0x00000000
        /*0dbc*/ 	.short	0x010a
        /*0dbe*/ 	.byte	0xff
	.zero		1


	//   ....[205]....
        /*0dc0*/ 	.word	0x000072c0
        /*0dc4*/ 	.word	0x00000000
        /*0dc8*/ 	.word	0x00000000
        /*0dcc*/ 	.short	0x010a
        /*0dce*/ 	.byte	0xff
	.zero		1


	//   ....[206]....
        /*0dd0*/ 	.word	0x00007320
        /*0dd4*/ 	.word	0x00000000
        /*0dd8*/ 	.word	0x00000000
        /*0ddc*/ 	.short	0x010a
        /*0dde*/ 	.byte	0xff
	.zero		1


	//   ....[207]....
        /*0de0*/ 	.word	0x00007380
        /*0de4*/ 	.word	0x00000000
        /*0de8*/ 	.word	0x00000000
        /*0dec*/ 	.short	0x010a
        /*0dee*/ 	.byte	0xff
	.zero		1


	//   ....[208]....
        /*0df0*/ 	.word	0x000073d0
        /*0df4*/ 	.word	0x00000003
        /*0df8*/ 	.word	0x00000400
        /*0dfc*/ 	.short	0x010a
        /*0dfe*/ 	.byte	0xff
	.zero		1


	//   ....[209]....
        /*0e00*/ 	.word	0x00007430
        /*0e04*/ 	.word	0x00000000
        /*0e08*/ 	.word	0x000003f8
        /*0e0c*/ 	.short	0x010a
        /*0e0e*/ 	.byte	0xff
	.zero		1


	//   ....[210]....
        /*0e10*/ 	.word	0x00007490
        /*0e14*/ 	.word	0x00000003
        /*0e18*/ 	.word	0x000003e8
        /*0e1c*/ 	.short	0x010a
        /*0e1e*/ 	.byte	0xff
	.zero		1


	//   ....[211]....
        /*0e20*/ 	.word	0x000074e0
        /*0e24*/ 	.word	0x00000008
        /*0e28*/ 	.word	0x00000400
        /*0e2c*/ 	.short	0x010a
        /*0e2e*/ 	.byte	0xff
	.zero		1


	//   ....[212]....
        /*0e30*/ 	.word	0x00007540
        /*0e34*/ 	.word	0x00000000
        /*0e38*/ 	.word	0x000003e0
        /*0e3c*/ 	.short	0x010a
        /*0e3e*/ 	.byte	0xff
	.zero		1


	//   ....[213]....
        /*0e40*/ 	.word	0x000075a0
        /*0e44*/ 	.word	0x00000000
        /*0e48*/ 	.word	0x00000420
        /*0e4c*/ 	.short	0x010a
        /*0e4e*/ 	.byte	0xff
	.zero		1


	//----- nvinfo : EIATTR_NUM_MBARRIERS
	.align		4
.L_44:
        /*0e50*/ 	.byte	0x03, 0x38
        /*0e52*/ 	.short	0x0090


	//----- nvinfo : EIATTR_EXIT_INSTR_OFFSETS
	.align		4
        /*0e54*/ 	.byte	0x04, 0x1c
        /*0e56*/ 	.short	(.L_46 - .L_45)


	//   ....[0]....
.L_45:
        /*0e58*/ 	.word	0x00002f60


	//   ....[1]....
        /*0e5c*/ 	.word	0x00003450


	//   ....[2]....
        /*0e60*/ 	.word	0x000034b0


	//   ....[3]....
        /*0e64*/ 	.word	0x000042c0


	//   ....[4]....
        /*0e68*/ 	.word	0x00005080


	//   ....[5]....
        /*0e6c*/ 	.word	0x000050c0


	//   ....[6]....
        /*0e70*/ 	.word	0x00006db0


	//----- nvinfo : EIATTR_MAX_THREADS
	.align		4
.L_46:
        /*0e74*/ 	.byte	0x04, 0x05
        /*0e76*/ 	.short	(.L_48 - .L_47)
.L_47:
        /*0e78*/ 	.word	0x00000100
        /*0e7c*/ 	.word	0x00000001
        /*0e80*/ 	.word	0x00000001


	//----- nvinfo : EIATTR_CRS_STACK_SIZE
	.align		4
.L_48:
        /*0e84*/ 	.byte	0x04, 0x1e
        /*0e86*/ 	.short	(.L_50 - .L_49)
.L_49:
        /*0e88*/ 	.word	0x00000000


	//----- nvinfo : EIATTR_CBANK_PARAM_SIZE
	.align		4
.L_50:
        /*0e8c*/ 	.byte	0x03, 0x19
        /*0e8e*/ 	.short	0x0800


	//----- nvinfo : EIATTR_PARAM_CBANK
	.align		4
        /*0e90*/ 	.byte	0x04, 0x0a
        /*0e92*/ 	.short	(.L_52 - .L_51)
	.align		4
.L_51:
        /*0e94*/ 	.word	index@(.nv.constant0._ZN7cutlass13device_kernelINS_4gemm6kernel13GemmUniversalIN4cute5tupleIJiiiiEEENS1_10collective13CollectiveMmaINS1_35MainloopSm100TmaUmmaWarpSpecializedILi62ELi2ELi4ENS5_IJNS4_1CILi2EEENSA_ILi1EEESC_EEEEENS5_IJNSA_ILi64EEENSA_ILi48EEENSA_ILi32EEEEEEaNS5_IJlSC_lEEEaSJ_NS4_8TiledMMAINS4_8MMA_AtomIJNS4_15SM100_MMA_S8_SSIaaiLi64ELi48ELNS4_4UMMA5MajorE0ELSO_0ELNSN_8SaturateE0EEEEEENS4_6LayoutINS5_IJSC_SC_SC_EEENS5_IJNSA_ILi0EEESU_SU_EEEEENS5_IJNS4_10UnderscoreESX_SX_EEEEENS4_13SM90_TMA_LOADENS4_14ComposedLayoutINS4_7SwizzleILi1ELi4ELi3EEENS4_18smem_ptr_flag_bitsILi8EEENSS_INS5_IJNSA_ILi8EEESH_EEENS5_IJSH_SC_EEEEEEEvNS4_8identityENS4_23SM90_TMA_LOAD_MULTICASTES1A_vS1B_EENS_8epilogue10collective18CollectiveEpilogueINS1E_23Sm100TmaWarpSpecializedILi1ELi1ELi24ELb0ELb0EEEJSI_NS5_IJNSS_ISF_SC_EENSS_ISG_SC_EEEEEaSJ_aSJ_NS1E_6fusion15FusionCallbacksIS1I_NS1M_17LinearCombinationIaiaiLNS_15FloatRoundStyleE2EEESI_S1L_JEEENS4_5SM1004TMEM4LOAD25SM100_TMEM_LOAD_16dp32b8xES10_NS11_INS12_ILi0ELi4ELi3EEES15_NSS_INS5_IJS16_NSA_ILi16EEEEEENS5_IJS1X_SC_EEEEEEENS4_39AutoVectorizingCopyWithAssumedAlignmentILi128EEENS4_14SM90_TMA_STOREES21_S23_S23_EEEvvEEEEvNT_6ParamsE)
        /*0e98*/ 	.short	0x0380
        /*0e9a*/ 	.short	0x0800


	//----- nvinfo : EIATTR_SW_WAR
	.align		4
.L_52:
        /*0e9c*/ 	.byte	0x04, 0x36
        /*0e9e*/ 	.short	(.L_54 - .L_53)
.L_53:
        /*0ea0*/ 	.word	0x00000008
.L_54:


//--------------------- .nv.callgraph             --------------------------
	.section	.nv.callgraph,"",@"SHT_CUDA_CALLGRAPH"
	.align	4
	.sectionentsize	8
	.align		4
        /*0000*/ 	.word	0x00000000
	.align		4
        /*0004*/ 	.word	0xffffffff
	.align		4
        /*0008*/ 	.word	index@(_ZN7cutlass13device_kernelINS_4gemm6kernel13GemmUniversalIN4cute5tupleIJiiiiEEENS1_10collective13CollectiveMmaINS1_35MainloopSm100TmaUmmaWarpSpecializedILi62ELi2ELi4ENS5_IJNS4_1CILi2EEENSA_ILi1EEESC_EEEEENS5_IJNSA_ILi64EEENSA_ILi48EEENSA_ILi32EEEEEEaNS5_IJlSC_lEEEaSJ_NS4_8TiledMMAINS4_8MMA_AtomIJNS4_15SM100_MMA_S8_SSIaaiLi64ELi48ELNS4_4UMMA5MajorE0ELSO_0ELNSN_8SaturateE0EEEEEENS4_6LayoutINS5_IJSC_SC_SC_EEENS5_IJNSA_ILi0EEESU_SU_EEEEENS5_IJNS4_10UnderscoreESX_SX_EEEEENS4_13SM90_TMA_LOADENS4_14ComposedLayoutINS4_7SwizzleILi1ELi4ELi3EEENS4_18smem_ptr_flag_bitsILi8EEENSS_INS5_IJNSA_ILi8EEESH_EEENS5_IJSH_SC_EEEEEEEvNS4_8identityENS4_23SM90_TMA_LOAD_MULTICASTES1A_vS1B_EENS_8epilogue10collective18CollectiveEpilogueINS1E_23Sm100TmaWarpSpecializedILi1ELi1ELi24ELb0ELb0EEEJSI_NS5_IJNSS_ISF_SC_EENSS_ISG_SC_EEEEEaSJ_aSJ_NS1E_6fusion15FusionCallbacksIS1I_NS1M_17LinearCombinationIaiaiLNS_15FloatRoundStyleE2EEESI_S1L_JEEENS4_5SM1004TMEM4LOAD25SM100_TMEM_LOAD_16dp32b8xES10_NS11_INS12_ILi0ELi4ELi3EEES15_NSS_INS5_IJS16_NSA_ILi16EEEEEENS5_IJS1X_SC_EEEEEEENS4_39AutoVectorizingCopyWithAssumedAlignmentILi128EEENS4_14SM90_TMA_STOREES21_S23_S23_EEEvvEEEEvNT_6ParamsE)
	.align		4
        /*000c*/ 	.word	index@(__assertfail)
	.align		4
        /*0010*/ 	.word	0x00000000
	.align		4
        /*0014*/ 	.word	0xfffffffe
	.align		4
        /*0018*/ 	.word	0x00000000
	.align		4
        /*001c*/ 	.word	0xfffffffd
	.align		4
        /*0020*/ 	.word	0x00000000
	.align		4
        /*0024*/ 	.word	0xfffffffc


//--------------------- .nv.constant4             --------------------------
	.section	.nv.constant4,"a",@progbits
	.align	8
	.align		8
.nv.constant4:
        /*0000*/ 	.dword	__assertfail
	.align		8
        /*0008*/ 	.dword	__unnamed_1
	.align		8
        /*0010*/ 	.dword	_ZN40_INTERNAL_fb7f88d5_4_k_cu_05b86acd_352624cuda3std3__45__cpo5beginE
	.align		8
        /*0018*/ 	.dword	_ZN40_INTERNAL_fb7f88d5_4_k_cu_05b86acd_352624cuda3std3__45__cpo3endE
	.align		8
        /*0020*/ 	.dword	_ZN40_INTERNAL_fb7f88d5_4_k_cu_05b86acd_352624cuda3std3__45__cpo6cbeginE
	.align		8
        /*0028*/ 	.dword	_ZN40_INTERNAL_fb7f88d5_4_k_cu_05b86acd_352624cuda3std3__45__cpo4cendE
	.align		8
        /*0030*/ 	.dword	_ZN40_INTERNAL_fb7f88d5_4_k_cu_05b86acd_352624cuda3std3__442_GLOBAL__N__fb7f88d5_4_k_cu_05b86acd_352626ignoreE
	.align		8
        /*0038*/ 	.dword	_ZN40_INTERNAL_fb7f88d5_4_k_cu_05b86acd_352624cuda3std3__419piecewise_constructE
	.align		8
        /*0040*/ 	.dword	_ZN40_INTERNAL_fb7f88d5_4_k_cu_05b86acd_352624cuda3std3__48in_placeE
	.align		8
        /*0048*/ 	.dword	_ZN40_INTERNAL_fb7f88d5_4_k_cu_05b86acd_352624cuda3std6ranges3__45__cpo4swapE
	.align		8
        /*0050*/ 	.dword	_ZN40_INTERNAL_fb7f88d5_4_k_cu_05b86acd_352624cuda3std6ranges3__45__cpo9iter_moveE
	.align		8
        /*0058*/ 	.dword	_ZN40_INTERNAL_fb7f88d5_4_k_cu_05b86acd_352624cute7productE
	.align		8
        /*0060*/ 	.dword	_ZN40_INTERNAL_fb7f88d5_4_k_cu_05b86acd_352624cute1_E
	.align		8
        /*0068*/ 	.dword	$str$25
	.align		8
        /*0070*/ 	.dword	$str$26


//--------------------- .text._ZN7cutlass13device_kernelINS_4gemm6kernel13GemmUniversalIN4cute5tupleIJiiiiEEENS1_10collective13CollectiveMmaINS1_35MainloopSm100TmaUmmaWarpSpecializedILi62ELi2ELi4ENS5_IJNS4_1CILi2EEENSA_ILi1EEESC_EEEEENS5_IJNSA_ILi64EEENSA_ILi48EEENSA_ILi32EEEEEEaNS5_IJlSC_lEEEaSJ_NS4_8TiledMMAINS4_8MMA_AtomIJNS4_15SM100_MMA_S8_SSIaaiLi64ELi48ELNS4_4UMMA5MajorE0ELSO_0ELNSN_8SaturateE0EEEEEENS4_6LayoutINS5_IJSC_SC_SC_EEENS5_IJNSA_ILi0EEESU_SU_EEEEENS5_IJNS4_10UnderscoreESX_SX_EEEEENS4_13SM90_TMA_LOADENS4_14ComposedLayoutINS4_7SwizzleILi1ELi4ELi3EEENS4_18smem_ptr_flag_bitsILi8EEENSS_INS5_IJNSA_ILi8EEESH_EEENS5_IJSH_SC_EEEEEEEvNS4_8identityENS4_23SM90_TMA_LOAD_MULTICASTES1A_vS1B_EENS_8epilogue10collective18CollectiveEpilogueINS1E_23Sm100TmaWarpSpecializedILi1ELi1ELi24ELb0ELb0EEEJSI_NS5_IJNSS_ISF_SC_EENSS_ISG_SC_EEEEEaSJ_aSJ_NS1E_6fusion15FusionCallbacksIS1I_NS1M_17LinearCombinationIaiaiLNS_15FloatRoundStyleE2EEESI_S1L_JEEENS4_5SM1004TMEM4LOAD25SM100_TMEM_LOAD_16dp32b8xES10_NS11_INS12_ILi0ELi4ELi3EEES15_NSS_INS5_IJS16_NSA_ILi16EEEEEENS5_IJS1X_SC_EEEEEEENS4_39AutoVectorizingCopyWithAssumedAlignmentILi128EEENS4_14SM90_TMA_STOREES21_S23_S23_EEEvvEEEEvNT_6ParamsE --------------------------
	.section	.text._ZN7cutlass13device_kernelINS_4gemm6kernel13GemmUniversalIN4cute5tupleIJiiiiEEENS1_10collective13CollectiveMmaINS1_35MainloopSm100TmaUmmaWarpSpecializedILi62ELi2ELi4ENS5_IJNS4_1CILi2EEENSA_ILi1EEESC_EEEEENS5_IJNSA_ILi64EEENSA_ILi48EEENSA_ILi32EEEEEEaNS5_IJlSC_lEEEaSJ_NS4_8TiledMMAINS4_8MMA_AtomIJNS4_15SM100_MMA_S8_SSIaaiLi64ELi48ELNS4_4UMMA5MajorE0ELSO_0ELNSN_8SaturateE0EEEEEENS4_6LayoutINS5_IJSC_SC_SC_EEENS5_IJNSA_ILi0EEESU_SU_EEEEENS5_IJNS4_10UnderscoreESX_SX_EEEEENS4_13SM90_TMA_LOADENS4_14ComposedLayoutINS4_7SwizzleILi1ELi4ELi3EEENS4_18smem_ptr_flag_bitsILi8EEENSS_INS5_IJNSA_ILi8EEESH_EEENS5_IJSH_SC_EEEEEEEvNS4_8identityENS4_23SM90_TMA_LOAD_MULTICASTES1A_vS1B_EENS_8epilogue10collective18CollectiveEpilogueINS1E_23Sm100TmaWarpSpecializedILi1ELi1ELi24ELb0ELb0EEEJSI_NS5_IJNSS_ISF_SC_EENSS_ISG_SC_EEEEEaSJ_aSJ_NS1E_6fusion15FusionCallbacksIS1I_NS1M_17LinearCombinationIaiaiLNS_15FloatRoundStyleE2EEESI_S1L_JEEENS4_5SM1004TMEM4LOAD25SM100_TMEM_LOAD_16dp32b8xES10_NS11_INS12_ILi0ELi4ELi3EEES15_NSS_INS5_IJS16_NSA_ILi16EEEEEENS5_IJS1X_SC_EEEEEEENS4_39AutoVectorizingCopyWithAssumedAlignmentILi128EEENS4_14SM90_TMA_STOREES21_S23_S23_EEEvvEEEEvNT_6ParamsE,"ax",@progbits
	.align	128
.text._ZN7cutlass13device_kernelINS_4gemm6kernel13GemmUniversalIN4cute5tupleIJiiiiEEENS1_10collective13CollectiveMmaINS1_35MainloopSm100TmaUmmaWarpSpecializedILi62ELi2ELi4ENS5_IJNS4_1CILi2EEENSA_ILi1EEESC_EEEEENS5_IJNSA_ILi64EEENSA_ILi48EEENSA_ILi32EEEEEEaNS5_IJlSC_lEEEaSJ_NS4_8TiledMMAINS4_8MMA_AtomIJNS4_15SM100_MMA_S8_SSIaaiLi64ELi48ELNS4_4UMMA5MajorE0ELSO_0ELNSN_8SaturateE0EEEEEENS4_6LayoutINS5_IJSC_SC_SC_EEENS5_IJNSA_ILi0EEESU_SU_EEEEENS5_IJNS4_10UnderscoreESX_SX_EEEEENS4_13SM90_TMA_LOADENS4_14ComposedLayoutINS4_7SwizzleILi1ELi4ELi3EEENS4_18smem_ptr_flag_bitsILi8EEENSS_INS5_IJNSA_ILi8EEESH_EEENS5_IJSH_SC_EEEEEEEvNS4_8identityENS4_23SM90_TMA_LOAD_MULTICASTES1A_vS1B_EENS_8epilogue10collective18CollectiveEpilogueINS1E_23Sm100TmaWarpSpecializedILi1ELi1ELi24ELb0ELb0EEEJSI_NS5_IJNSS_ISF_SC_EENSS_ISG_SC_EEEEEaSJ_aSJ_NS1E_6fusion15FusionCallbacksIS1I_NS1M_17LinearCombinationIaiaiLNS_15FloatRoundStyleE2EEESI_S1L_JEEENS4_5SM1004TMEM4LOAD25SM100_TMEM_LOAD_16dp32b8xES10_NS11_INS12_ILi0ELi4ELi3EEES15_NSS_INS5_IJS16_NSA_ILi16EEEEEENS5_IJS1X_SC_EEEEEEENS4_39AutoVectorizingCopyWithAssumedAlignmentILi128EEENS4_14SM90_TMA_STOREES21_S23_S23_EEEvvEEEEvNT_6ParamsE:
        .type           _ZN7cutlass13device_kernelINS_4gemm6kernel13GemmUniversalIN4cute5tupleIJiiiiEEENS1_10collective13CollectiveMmaINS1_35MainloopSm100TmaUmmaWarpSpecializedILi62ELi2ELi4ENS5_IJNS4_1CILi2EEENSA_ILi1EEESC_EEEEENS5_IJNSA_ILi64EEENSA_ILi48EEENSA_ILi32EEEEEEaNS5_IJlSC_lEEEaSJ_NS4_8TiledMMAINS4_8MMA_AtomIJNS4_15SM100_MMA_S8_SSIaaiLi64ELi48ELNS4_4UMMA5MajorE0ELSO_0ELNSN_8SaturateE0EEEEEENS4_6LayoutINS5_IJSC_SC_SC_EEENS5_IJNSA_ILi0EEESU_SU_EEEEENS5_IJNS4_10UnderscoreESX_SX_EEEEENS4_13SM90_TMA_LOADENS4_14ComposedLayoutINS4_7SwizzleILi1ELi4ELi3EEENS4_18smem_ptr_flag_bitsILi8EEENSS_INS5_IJNSA_ILi8EEESH_EEENS5_IJSH_SC_EEEEEEEvNS4_8identityENS4_23SM90_TMA_LOAD_MULTICASTES1A_vS1B_EENS_8epilogue10collective18CollectiveEpilogueINS1E_23Sm100TmaWarpSpecializedILi1ELi1ELi24ELb0ELb0EEEJSI_NS5_IJNSS_ISF_SC_EENSS_ISG_SC_EEEEEaSJ_aSJ_NS1E_6fusion15FusionCallbacksIS1I_NS1M_17LinearCombinationIaiaiLNS_15FloatRoundStyleE2EEESI_S1L_JEEENS4_5SM1004TMEM4LOAD25SM100_TMEM_LOAD_16dp32b8xES10_NS11_INS12_ILi0ELi4ELi3EEES15_NSS_INS5_IJS16_NSA_ILi16EEEEEENS5_IJS1X_SC_EEEEEEENS4_39AutoVectorizingCopyWithAssumedAlignmentILi128EEENS4_14SM90_TMA_STOREES21_S23_S23_EEEvvEEEEvNT_6ParamsE,@function
        .size           _ZN7cutlass13device_kernelINS_4gemm6kernel13GemmUniversalIN4cute5tupleIJiiiiEEENS1_10collective13CollectiveMmaINS1_35MainloopSm100TmaUmmaWarpSpecializedILi62ELi2ELi4ENS5_IJNS4_1CILi2EEENSA_ILi1EEESC_EEEEENS5_IJNSA_ILi64EEENSA_ILi48EEENSA_ILi32EEEEEEaNS5_IJlSC_lEEEaSJ_NS4_8TiledMMAINS4_8MMA_AtomIJNS4_15SM100_MMA_S8_SSIaaiLi64ELi48ELNS4_4UMMA5MajorE0ELSO_0ELNSN_8SaturateE0EEEEEENS4_6LayoutINS5_IJSC_SC_SC_EEENS5_IJNSA_ILi0EEESU_SU_EEEEENS5_IJNS4_10UnderscoreESX_SX_EEEEENS4_13SM90_TMA_LOADENS4_14ComposedLayoutINS4_7SwizzleILi1ELi4ELi3EEENS4_18smem_ptr_flag_bitsILi8EEENSS_INS5_IJNSA_ILi8EEESH_EEENS5_IJSH_SC_EEEEEEEvNS4_8identityENS4_23SM90_TMA_LOAD_MULTICASTES1A_vS1B_EENS_8epilogue10collective18CollectiveEpilogueINS1E_23Sm100TmaWarpSpecializedILi1ELi1ELi24ELb0ELb0EEEJSI_NS5_IJNSS_ISF_SC_EENSS_ISG_SC_EEEEEaSJ_aSJ_NS1E_6fusion15FusionCallbacksIS1I_NS1M_17LinearCombinationIaiaiLNS_15FloatRoundStyleE2EEESI_S1L_JEEENS4_5SM1004TMEM4LOAD25SM100_TMEM_LOAD_16dp32b8xES10_NS11_INS12_ILi0ELi4ELi3EEES15_NSS_INS5_IJS16_NSA_ILi16EEEEEENS5_IJS1X_SC_EEEEEEENS4_39AutoVectorizingCopyWithAssumedAlignmentILi128EEENS4_14SM90_TMA_STOREES21_S23_S23_EEEvvEEEEvNT_6ParamsE,(.L_x_132 - _ZN7cutlass13device_kernelINS_4gemm6kernel13GemmUniversalIN4cute5tupleIJiiiiEEENS1_10collective13CollectiveMmaINS1_35MainloopSm100TmaUmmaWarpSpecializedILi62ELi2ELi4ENS5_IJNS4_1CILi2EEENSA_ILi1EEESC_EEEEENS5_IJNSA_ILi64EEENSA_ILi48EEENSA_ILi32EEEEEEaNS5_IJlSC_lEEEaSJ_NS4_8TiledMMAINS4_8MMA_AtomIJNS4_15SM100_MMA_S8_SSIaaiLi64ELi48ELNS4_4UMMA5MajorE0ELSO_0ELNSN_8SaturateE0EEEEEENS4_6LayoutINS5_IJSC_SC_SC_EEENS5_IJNSA_ILi0EEESU_SU_EEEEENS5_IJNS4_10UnderscoreESX_SX_EEEEENS4_13SM90_TMA_LOADENS4_14ComposedLayoutINS4_7SwizzleILi1ELi4ELi3EEENS4_18smem_ptr_flag_bitsILi8EEENSS_INS5_IJNSA_ILi8EEESH_EEENS5_IJSH_SC_EEEEEEEvNS4_8identityENS4_23SM90_TMA_LOAD_MULTICASTES1A_vS1B_EENS_8epilogue10collective18CollectiveEpilogueINS1E_23Sm100TmaWarpSpecializedILi1ELi1ELi24ELb0ELb0EEEJSI_NS5_IJNSS_ISF_SC_EENSS_ISG_SC_EEEEEaSJ_aSJ_NS1E_6fusion15FusionCallbacksIS1I_NS1M_17LinearCombinationIaiaiLNS_15FloatRoundStyleE2EEESI_S1L_JEEENS4_5SM1004TMEM4LOAD25SM100_TMEM_LOAD_16dp32b8xES10_NS11_INS12_ILi0ELi4ELi3EEES15_NSS_INS5_IJS16_NSA_ILi16EEEEEENS5_IJS1X_SC_EEEEEEENS4_39AutoVectorizingCopyWithAssumedAlignmentILi128EEENS4_14SM90_TMA_STOREES21_S23_S23_EEEvvEEEEvNT_6ParamsE)
        .other          _ZN7cutlass13device_kernelINS_4gemm6kernel13GemmUniversalIN4cute5tupleIJiiiiEEENS1_10collective13CollectiveMmaINS1_35MainloopSm100TmaUmmaWarpSpecializedILi62ELi2ELi4ENS5_IJNS4_1CILi2EEENSA_ILi1EEESC_EEEEENS5_IJNSA_ILi64EEENSA_ILi48EEENSA_ILi32EEEEEEaNS5_IJlSC_lEEEaSJ_NS4_8TiledMMAINS4_8MMA_AtomIJNS4_15SM100_MMA_S8_SSIaaiLi64ELi48ELNS4_4UMMA5MajorE0ELSO_0ELNSN_8SaturateE0EEEEEENS4_6LayoutINS5_IJSC_SC_SC_EEENS5_IJNSA_ILi0EEESU_SU_EEEEENS5_IJNS4_10UnderscoreESX_SX_EEEEENS4_13SM90_TMA_LOADENS4_14ComposedLayoutINS4_7SwizzleILi1ELi4ELi3EEENS4_18smem_ptr_flag_bitsILi8EEENSS_INS5_IJNSA_ILi8EEESH_EEENS5_IJSH_SC_EEEEEEEvNS4_8identityENS4_23SM90_TMA_LOAD_MULTICASTES1A_vS1B_EENS_8epilogue10collective18CollectiveEpilogueINS1E_23Sm100TmaWarpSpecializedILi1ELi1ELi24ELb0ELb0EEEJSI_NS5_IJNSS_ISF_SC_EENSS_ISG_SC_EEEEEaSJ_aSJ_NS1E_6fusion15FusionCallbacksIS1I_NS1M_17LinearCombinationIaiaiLNS_15FloatRoundStyleE2EEESI_S1L_JEEENS4_5SM1004TMEM4LOAD25SM100_TMEM_LOAD_16dp32b8xES10_NS11_INS12_ILi0ELi4ELi3EEES15_NSS_INS5_IJS16_NSA_ILi16EEEEEENS5_IJS1X_SC_EEEEEEENS4_39AutoVectorizingCopyWithAssumedAlignmentILi128EEENS4_14SM90_TMA_STOREES21_S23_S23_EEEvvEEEEvNT_6ParamsE,@"STO_CUDA_ENTRY STV_DEFAULT"
_ZN7cutlass13device_kernelINS_4gemm6kernel13GemmUniversalIN4cute5tupleIJiiiiEEENS1_10collective13CollectiveMmaINS1_35MainloopSm100TmaUmmaWarpSpecializedILi62ELi2ELi4ENS5_IJNS4_1CILi2EEENSA_ILi1EEESC_EEEEENS5_IJNSA_ILi64EEENSA_ILi48EEENSA_ILi32EEEEEEaNS5_IJlSC_lEEEaSJ_NS4_8TiledMMAINS4_8MMA_AtomIJNS4_15SM100_MMA_S8_SSIaaiLi64ELi48ELNS4_4UMMA5MajorE0ELSO_0ELNSN_8SaturateE0EEEEEENS4_6LayoutINS5_IJSC_SC_SC_EEENS5_IJNSA_ILi0EEESU_SU_EEEEENS5_IJNS4_10UnderscoreESX_SX_EEEEENS4_13SM90_TMA_LOADENS4_14ComposedLayoutINS4_7SwizzleILi1ELi4ELi3EEENS4_18smem_ptr_flag_bitsILi8EEENSS_INS5_IJNSA_ILi8EEESH_EEENS5_IJSH_SC_EEEEEEEvNS4_8identityENS4_23SM90_TMA_LOAD_MULTICASTES1A_vS1B_EENS_8epilogue10collective18CollectiveEpilogueINS1E_23Sm100TmaWarpSpecializedILi1ELi1ELi24ELb0ELb0EEEJSI_NS5_IJNSS_ISF_SC_EENSS_ISG_SC_EEEEEaSJ_aSJ_NS1E_6fusion15FusionCallbacksIS1I_NS1M_17LinearCombinationIaiaiLNS_15FloatRoundStyleE2EEESI_S1L_JEEENS4_5SM1004TMEM4LOAD25SM100_TMEM_LOAD_16dp32b8xES10_NS11_INS12_ILi0ELi4ELi3EEES15_NSS_INS5_IJS16_NSA_ILi16EEEEEENS5_IJS1X_SC_EEEEEEENS4_39AutoVectorizingCopyWithAssumedAlignmentILi128EEENS4_14SM90_TMA_STOREES21_S23_S23_EEEvvEEEEvNT_6ParamsE:
[----:B------:R-:W1:Y:S01]  /*0000*/  LDC R1, c[0x0][0x37c] ;  /* 0x0000df00ff017b82 */ /* 0x000e620000000800 */
[----:B------:R-:W2:Y:S01]  /*0010*/  S2R R65, SR_TID.X ;  /* 0x0000000000417919 */ /* 0x000ea20000002100 */
[----:B------:R-:W3:Y:S01]  /*0020*/  LDCU.64 UR8, c[0x0][0x890] ;  /* 0x00011200ff0877ac */ /* 0x000ee20008000a00 */
[----:B------:R-:W-:Y:S02]  /*0030*/  PRMT R57, RZ, 0x7610, R57 ;  /* 0x00007610ff397816 */ /* 0x000fe40000000039 */
[----:B------:R-:W-:Y:S01]  /*0040*/  ELECT P3, URZ, PT ;  /* 0x0000000000ff782f */ /* 0x000fe20003860000 */
[----:B---3--:R-:W-:-:S04]  /*0050*/  UISETP.NE.U32.AND UP0, UPT, UR8, URZ, UPT ;  /* 0x000000ff0800728c */ /* 0x008fc8000bf05070 */
[----:B------:R-:W-:Y:S01]  /*0060*/  UISETP.NE.AND.EX UP0, UPT, UR9, URZ, UPT, UP0 ;  /* 0x000000ff0900728c */ /* 0x000fe2000bf05300 */
[----:B--2---:R-:W-:-:S05]  /*0070*/  SHF.R.U32.HI R58, RZ, 0x5, R65 ;  /* 0x00000005ff3a7819 */ /* 0x004fca0000011641 */
[----:B------:R-:W2:Y:S02]  /*0080*/  SHFL.IDX PT, R0, R58, RZ, 0x1f ;  /* 0x00001fff3a007589 */ /* 0x000ea400000e0000 */
[----:B--2---:R-:W-:Y:S01]  /*0090*/  R2UR UR20, R0 ;  /* 0x00000000001472ca */ /* 0x004fe200000e0000 */
[----:B-1----:R-:W-:-:S14]  /*00a0*/  BRA.U UP0, `(.L_x_0) ;  /* 0x0000000100307547 */ /* 0x002fdc000b800000 */
[----:B------:R-:W1:Y:S02]  /*00b0*/  LDCU.64 UR4, c[0x0][0x888] ;  /* 0x00011100ff0477ac */ /* 0x000e640008000a00 */
[----:B-1----:R-:W-:-:S04]  /*00c0*/  UISETP.NE.U32.AND UP0, UPT, UR4, URZ, UPT ;  /* 0x000000ff0400728c */ /* 0x002fc8000bf05070 */
[----:B------:R-:W-:-:S09]  /*00d0*/  UISETP.NE.AND.EX UP0, UPT, UR5, URZ, UPT, UP0 ;  /* 0x000000ff0500728c */ /* 0x000fd2000bf05300 */
[----:B------:R-:W-:Y:S05]  /*00e0*/  BRA.U !UP0, `(.L_x_1) ;  /* 0x0000000108187547 */ /* 0x000fea000b800000 */
[----:B------:R-:W1:Y:S01]  /*00f0*/  LDC.64 R2, c[0x0][0x888] ;  /* 0x00022200ff027b82 */ /* 0x000e620000000a00 */
[----:B------:R-:W1:Y:S02]  /*0100*/  LDCU.64 UR4, c[0x0][0x358] ;  /* 0x00006b00ff0477ac */ /* 0x000e640008000a00 */
[----:B-1----:R-:W2:Y:S01]  /*0110*/  LDG.E R0, desc[UR4][R2.64] ;  /* 0x0000000402007981 */ /* 0x002ea2000c1e1900 */
[----:B------:R-:W-:Y:S01]  /*0120*/  HFMA2 R57, -RZ, RZ, 0, 5.9604644775390625e-08 ;  /* 0x00000001ff397431 */ /* 0x000fe200000001ff */
[----:B--2---:R-:W-:Y:S01]  /*0130*/  R2UR UR45, R0 ;  /* 0x00000000002d72ca */ /* 0x004fe200000e0000 */
[----:B------:R-:W-:Y:S05]  /*0140*/  BRA `(.L_x_0) ;  /* 0x0000000000087947 */ /* 0x000fea0003800000 */
.L_x_1:
[----:B------:R-:W-:Y:S01]  /*0150*/  HFMA2 R57, -RZ, RZ, 0, 5.9604644775390625e-08 ;  /* 0x00000001ff397431 */ /* 0x000fe200000001ff */
[----:B------:R-:W1:Y:S02]  /*0160*/  LDCU UR45, c[0x0][0x880] ;  /* 0x00011000ff2d77ac */ /* 0x000e640008000800 */
.L_x_0:
[----:B------:R-:W2:Y:S02]  /*0170*/  LDCU.64 UR4, c[0x0][0x8b0] ;  /* 0x00011600ff0477ac */ /* 0x000ea40008000a00 */
[----:B--2---:R-:W-:-:S04]  /*0180*/  UISETP.NE.U32.AND UP0, UPT, UR4, URZ, UPT ;  /* 0x000000ff0400728c */ /* 0x004fc8000bf05070 */
[----:B------:R-:W-:-:S09]  /*0190*/  UISETP.NE.AND.EX UP0, UPT, UR5, URZ, UPT, UP0 ;  /* 0x000000ff0500728c */ /* 0x000fd2000bf05300 */
[----:B------:R-:W-:Y:S05]  /*01a0*/  BRA.U UP0, `(.L_x_2) ;  /* 0x0000000100247547 */ /* 0x000fea000b800000 */
[----:B------:R-:W2:Y:S02]  /*01b0*/  LDCU.64 UR4, c[0x0][0x8a8] ;  /* 0x00011500ff0477ac */ /* 0x000ea40008000a00 */
[----:B--2---:R-:W-:-:S04]  /*01c0*/  UISETP.NE.U32.AND UP0, UPT, UR4, URZ, UPT ;  /* 0x000000ff0400728c */ /* 0x004fc8000bf05070 */
[----:B------:R-:W-:-:S09]  /*01d0*/  UISETP.NE.AND.EX UP0, UPT, UR5, URZ, UPT, UP0 ;  /* 0x000000ff0500728c */ /* 0x000fd2000bf05300 */
[----:B------:R-:W-:Y:S05]  /*01e0*/  BRA.U !UP0, `(.L_x_3) ;  /* 0x0000000108107547 */ /* 0x000fea000b800000 */
[----:B------:R-:W2:Y:S01]  /*01f0*/  LDC.64 R16, c[0x0][0x8a8] ;  /* 0x00022a00ff107b82 */ /* 0x000ea20000000a00 */
[----:B------:R-:W2:Y:S02]  /*0200*/  LDCU.64 UR4, c[0x0][0x358] ;  /* 0x00006b00ff0477ac */ /* 0x000ea40008000a00 */
[----:B--2---:R2:W5:Y:S01]  /*0210*/  LDG.E R16, desc[UR4][R16.64] ;  /* 0x0000000410107981 */ /* 0x004562000c1e1900 */
[----:B------:R-:W-:Y:S05]  /*0220*/  BRA `(.L_x_2) ;  /* 0x0000000000047947 */ /* 0x000fea0003800000 */
.L_x_3:
[----:B------:R-:W3:Y:S02]  /*0230*/  LDC R16, c[0x0][0x8a0] ;  /* 0x00022800ff107b82 */ /* 0x000ee40000000800 */
.L_x_2:
[----:B------:R-:W-:Y:S01]  /*0240*/  IMAD.U32 R0, RZ, RZ, UR20 ;  /* 0x00000014ff007e24 */ /* 0x000fe2000f8e00ff */
[----:B------:R-:W-:Y:S04]  /*0250*/  BSSY.RECONVERGENT B0, `(.L_x_4) ;  /* 0x000000c000007945 */ /* 0x000fe80003800200 */
[C---:B------:R-:W-:Y:S02]  /*0260*/  ISETP.NE.OR P1, PT, R0.reuse, 0x1, !P3 ;  /* 0x000000010000780c */ /* 0x040fe40005f25670 */
[----:B------:R-:W-:-:S11]  /*0270*/  ISETP.NE.OR P0, PT, R0, 0x3, !P3 ;  /* 0x000000030000780c */ /* 0x000fd60005f05670 */
[----:B------:R-:W-:Y:S05]  /*0280*/  @P1 BRA `(.L_x_5) ;  /* 0x0000000000201947 */ /* 0x000fea0003800000 */
[----:B------:R-:W4:Y:S02]  /*0290*/  LDCU.64 UR4, c[0x0][0x348] ;  /* 0x00006900ff0477ac */ /* 0x000f240008000a00 */
[----:B----4-:R-:W-:Y:S02]  /*02a0*/  UIADD3 UR6, UP1, UPT, UR4, 0x80, URZ ;  /* 0x0000008004067890 */ /* 0x010fe4000ff3e0ff */
[----:B------:R-:W-:Y:S02]  /*02b0*/  UIADD3 UR4, UP0, UPT, UR4, 0x180, URZ ;  /* 0x0000018004047890 */ /* 0x000fe4000ff1e0ff */
[----:B------:R-:W-:Y:S02]  /*02c0*/  UIADD3.X UR7, UPT, UPT, URZ, UR5, URZ, UP1, !UPT ;  /* 0x00000005ff077290 */ /* 0x000fe40008ffe4ff */
[----:B------:R-:W-:-:S07]  /*02d0*/  UIADD3.X UR5, UPT, UPT, URZ, UR5, URZ, UP0, !UPT ;  /* 0x00000005ff057290 */ /* 0x000fce00087fe4ff */
[----:B------:R4:W-:Y:S02]  /*02e0*/  UTMACCTL.PF [UR6] ;  /* 0x00000000060079b9 */ /* 0x0009e40008040000 */
[----:B------:R4:W-:Y:S02]  /*02f0*/  UTMACCTL.PF [UR4] ;  /* 0x00000000040079b9 */ /* 0x0009e40008040000 */
[----:B----4-:R-:W-:Y:S01]  /*0300*/  NOP ;  /* 0x0000000000007918 */ /* 0x010fe20000000000 */
.L_x_5:
[----:B-1----:R-:W-:Y:S05]  /*0310*/  BSYNC.RECONVERGENT B0 ;  /* 0x0000000000007941 */ /* 0x002fea0003800200 */
.L_x_4:
[----:B------:R-:W-:Y:S04]  /*0320*/  BSSY.RECONVERGENT B0, `(.L_x_6) ;  /* 0x000000a000007945 */ /* 0x000fe80003800200 */
[----:B------:R-:W-:Y:S05]  /*0330*/  @P0 BRA `(.L_x_7) ;  /* 0x0000000000200947 */ /* 0x000fea0003800000 */
[----:B------:R-:W1:Y:S02]  /*0340*/  LDCU.64 UR4, c[0x0][0x348] ;  /* 0x00006900ff0477ac */ /* 0x000e640008000a00 */
[----:B-1----:R-:W-:Y:S02]  /*0350*/  UIADD3 UR6, UP1, UPT, UR4, 0x580, URZ ;  /* 0x0000058004067890 */ /* 0x002fe4000ff3e0ff */
[----:B------:R-:W-:Y:S02]  /*0360*/  UIADD3 UR4, UP0, UPT, UR4, 0x680, URZ ;  /* 0x0000068004047890 */ /* 0x000fe4000ff1e0ff */
[----:B------:R-:W-:Y:S02]  /*0370*/  UIADD3.X UR7, UPT, UPT, URZ, UR5, URZ, UP1, !UPT ;  /* 0x00000005ff077290 */ /* 0x000fe40008ffe4ff */
[----:B------:R-:W-:-:S07]  /*0380*/  UIADD3.X UR5, UPT, UPT, URZ, UR5, URZ, UP0, !UPT ;  /* 0x00000005ff057290 */ /* 0x000fce00087fe4ff */
[----:B------:R1:W-:Y:S02]  /*0390*/  UTMACCTL.PF [UR6] ;  /* 0x00000000060079b9 */ /* 0x0003e40008040000 */
[----:B------:R1:W-:Y:S02]  /*03a0*/  UTMACCTL.PF [UR4] ;  /* 0x00000000040079b9 */ /* 0x0003e40008040000 */
[----:B-1----:R-:W-:Y:S01]  /*03b0*/  NOP ;  /* 0x0000000000007918 */ /* 0x002fe20000000000 */
.L_x_7:
[----:B------:R-:W-:Y:S05]  /*03c0*/  BSYNC.RECONVERGENT B0 ;  /* 0x0000000000007941 */ /* 0x000fea0003800200 */
.L_x_6:
[----:B------:R-:W1:Y:S01]  /*03d0*/  LDCU.64 UR4, c[0x0][0x888] ;  /* 0x00011100ff0477ac */ /* 0x000e620008000a00 */
[----:B------:R-:W-:Y:S02]  /*03e0*/  UISETP.EQ.U32.AND UP2, UPT, UR8, URZ, UPT ;  /* 0x000000ff0800728c */ /* 0x000fe4000bf42070 */
[----:B------:R-:W-:Y:S02]  /*03f0*/  UPLOP3.LUT UP3, UPT, UPT, UPT, UPT, 0x80, 0x8 ;  /* 0x000000000008789c */ /* 0x000fe40003f6f070 */
[----:B-1----:R-:W-:-:S04]  /*0400*/  UISETP.NE.U32.AND UP0, UPT, UR4, URZ, UPT ;  /* 0x000000ff0400728c */ /* 0x002fc8000bf05070 */
[----:B------:R-:W-:-:S04]  /*0410*/  UISETP.NE.AND.EX UP1, UPT, UR5, URZ, UPT, UP0 ;  /* 0x000000ff0500728c */ /* 0x000fc8000bf25300 */
[----:B------:R-:W-:-:S04]  /*0420*/  UISETP.EQ.OR.EX UP4, UPT, UR9, URZ, !UP1, UP2 ;  /* 0x000000ff0900728c */ /* 0x000fc8000cf82720 */
[----:B------:R-:W-:-:S06]  /*0430*/  UP2UR UR4, UPR, URZ, 0x10 ;  /* 0x00000010ff047883 */ /* 0x000fcc0008000000 */
[----:B------:R-:W-:Y:S01]  /*0440*/  MOV R60, UR4 ;  /* 0x00000004003c7c02 */ /* 0x000fe20008000f00 */
[----:B------:R-:W-:Y:S06]  /*0450*/  BRA.U !UP4, `(.L_x_8) ;  /* 0x000000010c1c7547 */ /* 0x000fec000b800000 */
[----:B------:R-:W-:Y:S02]  /*0460*/  UISETP.NE.U32.AND UP2, UPT, UR8, URZ, UPT ;  /* 0x000000ff0800728c */ /* 0x000fe4000bf45070 */
[----:B------:R-:W-:Y:S02]  /*0470*/  UISETP.NE.AND UP0, UPT, UR45, URZ, UPT ;  /* 0x000000ff2d00728c */ /* 0x000fe4000bf05270 */
[----:B------:R-:W-:Y:S02]  /*0480*/  UISETP.NE.AND.EX UP2, UPT, UR9, URZ, UPT, UP2 ;  /* 0x000000ff0900728c */ /* 0x000fe4000bf45320 */
[----:B------:R-:W-:-:S09]  /*0490*/  USEL UR4, URZ, 0xffffffff, UP1 ;  /* 0xffffffffff047887 */ /* 0x000fd20008800000 */
[----:B------:R-:W-:-:S04]  /*04a0*/  @!UP2 USEL UR4, URZ, 0xffffffff, UP0 ;  /* 0xffffffffff04a887 */ /* 0x000fc80008000000 */
[----:B------:R-:W-:-:S04]  /*04b0*/  ULOP3.LUT UR4, UR4, 0x1, URZ, 0xc0, !UPT ;  /* 0x0000000104047892 */ /* 0x000fc8000f8ec0ff */
[----:B------:R-:W-:Y:S02]  /*04c0*/  UISETP.NE.U32.AND UP3, UPT, UR4, 0x1, UPT ;  /* 0x000000010400788c */ /* 0x000fe4000bf65070 */
.L_x_8:
[----:B------:R-:W1:Y:S02]  /*04d0*/  SHFL.IDX PT, R2, R58, RZ, 0x1f ;  /* 0x00001fff3a027589 */ /* 0x000e6400000e0000 */
[----:B-1----:R-:W-:-:S13]  /*04e0*/  ISETP.NE.AND P0, PT, R2, RZ, PT ;  /* 0x000000ff0200720c */ /* 0x002fda0003f05270 */
[----:B------:R-:W-:Y:S05]  /*04f0*/  @P0 BRA `(.L_x_9) ;  /* 0x0000000800340947 */ /* 0x000fea0003800000 */
[----:B------:R-:W-:Y:S01]  /*0500*/  ELECT P0, URZ, PT ;  /* 0x0000000000ff782f */ /* 0x000fe20003800000 */
[----:B------:R-:W-:-:S12]  /*0510*/  BSSY.RECONVERGENT B0, `(.L_x_9) ;  /* 0x000008b000007945 */ /* 0x000fd80003800200 */
[----:B------:R-:W-:Y:S05]  /*0520*/  @!P0 BRA `(.L_x_10) ;  /* 0x0000000800248947 */ /* 0x000fea0003800000 */
[----:B------:R-:W1:Y:S01]  /*0530*/  S2UR UR4, SR_CgaCtaId ;  /* 0x00000000000479c3 */ /* 0x000e620000008800 */
[----:B------:R-:W-:Y:S01]  /*0540*/  UMOV UR5, 0x400 ;  /* 0x0000040000057882 */ /* 0x000fe20000000000 */
[----:B------:R-:W-:Y:S01]  /*0550*/  UMOV UR8, 0x1 ;  /* 0x0000000100087882 */ /* 0x000fe20000000000 */
[----:B------:R-:W-:Y:S01]  /*0560*/  UMOV UR6, 0x2 ;  /* 0x0000000200067882 */ /* 0x000fe20000000000 */
[----:B------:R-:W-:-:S04]  /*0570*/  UIADD3 UR8, UPT, UPT, -UR8, 0x100000, URZ ;  /* 0x0010000008087890 */ /* 0x000fc8000fffe1ff */
[----:B------:R-:W-:Y:S02]  /*0580*/  USHF.L.U32 UR9, UR8, 0xb, URZ ;  /* 0x0000000b08097899 */ /* 0x000fe400080006ff */
[----:B------:R-:W-:Y:S02]  /*0590*/  USHF.L.U32 UR8, UR8, 0x1, URZ ;  /* 0x0000000108087899 */ /* 0x000fe400080006ff */
[----:B------:R-:W-:-:S04]  /*05a0*/  UIADD3 UR6, UPT, UPT, -UR6, 0x100000, URZ ;  /* 0x0010000006067890 */ /* 0x000fc8000fffe1ff */
[----:B------:R-:W-:Y:S02]  /*05b0*/  USHF.L.U32 UR7, UR6, 0xb, URZ ;  /* 0x0000000b06077899 */ /* 0x000fe400080006ff */
[----:B------:R-:W-:Y:S02]  /*05c0*/  USHF.L.U32 UR6, UR6, 0x1, URZ ;  /* 0x0000000106067899 */ /* 0x000fe400080006ff */
[----:B-1----:R-:W-:Y:S01]  /*05d0*/  ULEA UR4, UR4, UR5, 0x18 ;  /* 0x0000000504047291 */ /* 0x002fe2000f8ec0ff */
[----:B------:R-:W1:Y:S11]  /*05e0*/  FENCE.VIEW.ASYNC.S ;  /* 0x00000000000073c6 */ /* 0x000e760000000000 */
[----:B-1----:R1:W4:Y:S01]  /*05f0*/  SYNCS.EXCH.64 URZ, [UR4], UR8 ;  /* 0x0000000804ff75b2 */ /* 0x0023220008000100 */
[----:B------:R1:W1:Y:S01]  /*0600*/  SYNCS.EXCH.64 URZ, [UR4+0x1f0], UR6 ;  /* 0x0001f00604ff75b2 */ /* 0x0002620008000100 */
        /* <DEDUP_REMOVED lines=122> */
[----:B----4-:R-:W-:Y:S01]  /*0db0*/  NOP ;  /* 0x0000000000007918 */ /* 0x010fe20000000000 */
.L_x_10:
[----:B-1----:R-:W-:Y:S05]  /*0dc0*/  BSYNC.RECONVERGENT B0 ;  /* 0x0000000000007941 */ /* 0x002fea0003800200 */
.L_x_9:
[----:B------:R-:W1:Y:S01]  /*0dd0*/  SHFL.IDX PT, R2, R58, RZ, 0x1f ;  /* 0x00001fff3a027589 */ /* 0x000e6200000e0000 */
[----:B------:R-:W-:Y:S01]  /*0de0*/  NOP ;  /* 0x0000000000007918 */ /* 0x000fe20000000000 */
[----:B-1----:R-:W-:-:S13]  /*0df0*/  ISETP.NE.AND P0, PT, R2, 0x1, PT ;  /* 0x000000010200780c */ /* 0x002fda0003f05270 */
[----:B------:R-:W-:Y:S05]  /*0e00*/  @P0 BRA `(.L_x_11) ;  /* 0x0000000000400947 */ /* 0x000fea0003800000 */
        /* <DEDUP_REMOVED lines=9> */
[----:B------:R-:W-:Y:S01]  /*0ea0*/  USHF.L.U32 UR6, UR6, 0x1, URZ ;  /* 0x0000000106067899 */ /* 0x000fe200080006ff */
[----:B------:R-:W-:Y:S01]  /*0eb0*/  ELECT P0, URZ, PT ;  /* 0x0000000000ff782f */ /* 0x000fe20003800000 */
[----:B-1----:R-:W-:Y:S01]  /*0ec0*/  ULEA UR4, UR4, UR5, 0x18 ;  /* 0x0000000504047291 */ /* 0x002fe2000f8ec0ff */
[----:B------:R-:W1:Y:S11]  /*0ed0*/  FENCE.VIEW.ASYNC.S ;  /* 0x00000000000073c6 */ /* 0x000e760000000000 */
[----:B-1----:R1:W4:Y:S01]  /*0ee0*/  SYNCS.EXCH.64 URZ, [UR4+0x3e0], UR8 ;  /* 0x0003e00804ff75b2 */ /* 0x0023220008000100 */
[----:B------:R1:W1:Y:S01]  /*0ef0*/  SYNCS.EXCH.64 URZ, [UR4+0x3e8], UR6 ;  /* 0x0003e80604ff75b2 */ /* 0x0002620008000100 */
[----:B------:R-:W-:Y:S01]  /*0f00*/  NOP ;  /* 0x0000000000007918 */ /* 0x000fe20000000000 */
.L_x_11:
[----:B------:R-:W2:Y:S01]  /*0f10*/  SHFL.IDX PT, R2, R58, RZ, 0x1f ;  /* 0x00001fff3a027589 */ /* 0x000ea200000e0000 */
[----:B------:R-:W-:Y:S01]  /*0f20*/  NOP ;  /* 0x0000000000007918 */ /* 0x000fe20000000000 */
[----:B--2---:R-:W-:-:S13]  /*0f30*/  ISETP.NE.AND P0, PT, R2, 0x3, PT ;  /* 0x000000030200780c */ /* 0x004fda0003f05270 */
[----:B------:R-:W-:Y:S05]  /*0f40*/  @P0 BRA `(.L_x_12) ;  /* 0x0000000000300947 */ /* 0x000fea0003800000 */
[----:B-1----:R-:W1:Y:S01]  /*0f50*/  S2UR UR4, SR_CgaCtaId ;  /* 0x00000000000479c3 */ /* 0x002e620000008800 */
[----:B------:R-:W-:Y:S01]  /*0f60*/  UMOV UR5, 0x400 ;  /* 0x0000040000057882 */ /* 0x000fe20000000000 */
[----:B------:R-:W-:Y:S01]  /*0f70*/  UMOV UR6, 0x20 ;  /* 0x0000002000067882 */ /* 0x000fe20000000000 */
[----:B------:R-:W-:Y:S01]  /*0f80*/  ELECT P0, URZ, PT ;  /* 0x0000000000ff782f */ /* 0x000fe20003800000 */
[----:B------:R-:W-:-:S04]  /*0f90*/  UIADD3 UR6, UPT, UPT, -UR6, 0x100000, URZ ;  /* 0x0010000006067890 */ /* 0x000fc8000fffe1ff */
[----:B------:R-:W-:Y:S02]  /*0fa0*/  USHF.L.U32 UR7, UR6, 0xb, URZ ;  /* 0x0000000b06077899 */ /* 0x000fe400080006ff */
[----:B------:R-:W-:Y:S02]  /*0fb0*/  USHF.L.U32 UR6, UR6, 0x1, URZ ;  /* 0x0000000106067899 */ /* 0x000fe400080006ff */
[----:B-1----:R-:W-:Y:S01]  /*0fc0*/  ULEA UR4, UR4, UR5, 0x18 ;  /* 0x0000000504047291 */ /* 0x002fe2000f8ec0ff */
[----:B------:R-:W1:Y:S11]  /*0fd0*/  FENCE.VIEW.ASYNC.S ;  /* 0x00000000000073c6 */ /* 0x000e760000000000 */
[----:B-1----:R2:W1:Y:S01]  /*0fe0*/  SYNCS.EXCH.64 URZ, [UR4+0x3f0], UR6 ;  /* 0x0003f00604ff75b2 */ /* 0x0024620008000100 */
[----:B------:R2:W1:Y:S02]  /*0ff0*/  SYNCS.EXCH.64 URZ, [UR4+0x3f8], UR6 ;  /* 0x0003f80604ff75b2 */ /* 0x0004640008000100 */
[----:B--2---:R-:W-:Y:S01]  /*1000*/  NOP ;  /* 0x0000000000007918 */ /* 0x004fe20000000000 */
.L_x_12:
[----:B------:R-:W2:Y:S01]  /*1010*/  SHFL.IDX PT, R2, R58, RZ, 0x1f ;  /* 0x00001fff3a027589 */ /* 0x000ea200000e0000 */
[----:B------:R-:W-:Y:S01]  /*1020*/  NOP ;  /* 0x0000000000007918 */ /* 0x000fe20000000000 */
[----:B--2---:R-:W-:-:S13]  /*1030*/  ISETP.NE.AND P0, PT, R2, 0x4, PT ;  /* 0x000000040200780c */ /* 0x004fda0003f05270 */
[----:B------:R-:W-:Y:S05]  /*1040*/  @P0 BRA `(.L_x_13) ;  /* 0x00000000004c0947 */ /* 0x000fea0003800000 */
[----:B-1----:R-:W1:Y:S01]  /*1050*/  S2UR UR4, SR_CgaCtaId ;  /* 0x00000000000479c3 */ /* 0x002e620000008800 */
[----:B------:R-:W-:Y:S01]  /*1060*/  UMOV UR6, 0x1e0 ;  /* 0x000001e000067882 */ /* 0x000fe20000000000 */
[----:B------:R-:W-:Y:S01]  /*1070*/  UMOV UR5, 0x400 ;  /* 0x0000040000057882 */ /* 0x000fe20000000000 */
[----:B------:R-:W-:Y:S01]  /*1080*/  USEL UR6, UR6, 0x1a0, UP3 ;  /* 0x000001a006067887 */ /* 0x000fe20009800000 */
[----:B------:R-:W-:Y:S01]  /*1090*/  UMOV UR8, 0x1 ;  /* 0x0000000100087882 */ /* 0x000fe20000000000 */
[----:B------:R-:W-:Y:S01]  /*10a0*/  ELECT P0, URZ, PT ;  /* 0x0000000000ff782f */ /* 0x000fe20003800000 */
        /* <DEDUP_REMOVED lines=8> */
[----:B-1----:R2:W1:Y:S01]  /*1130*/  SYNCS.EXCH.64 URZ, [UR4+0x400], UR8 ;  /* 0x0004000804ff75b2 */ /* 0x0024620008000100 */
[----:B------:R2:W1:Y:S01]  /*1140*/  SYNCS.EXCH.64 URZ, [UR4+0x410], UR6 ;  /* 0x0004100604ff75b2 */ /* 0x0004620008000100 */
[----:B------:R2:W1:Y:S01]  /*1150*/  SYNCS.EXCH.64 URZ, [UR4+0x408], UR8 ;  /* 0x0004080804ff75b2 */ /* 0x0004620008000100 */
[----:B------:R2:W1:Y:S02]  /*1160*/  SYNCS.EXCH.64 URZ, [UR4+0x418], UR6 ;  /* 0x0004180604ff75b2 */ /* 0x0004640008000100 */
[----:B--2---:R-:W-:Y:S01]  /*1170*/  NOP ;  /* 0x0000000000007918 */ /* 0x004fe20000000000 */
.L_x_13:
[----:B------:R-:W2:Y:S01]  /*1180*/  SHFL.IDX PT, R2, R58, RZ, 0x1f ;  /* 0x00001fff3a027589 */ /* 0x000ea200000e0000 */
[----:B------:R-:W-:Y:S01]  /*1190*/  NOP ;  /* 0x0000000000007918 */ /* 0x000fe20000000000 */
[----:B--2---:R-:W-:-:S13]  /*11a0*/  ISETP.NE.AND P0, PT, R2, 0x5, PT ;  /* 0x000000050200780c */ /* 0x004fda0003f05270 */
[----:B------:R-:W-:Y:S05]  /*11b0*/  @P0 BRA `(.L_x_14) ;  /* 0x0000000000580947 */ /* 0x000fea0003800000 */
[----:B-1----:R-:W1:Y:S01]  /*11c0*/  S2UR UR4, SR_CgaCtaId ;  /* 0x00000000000479c3 */ /* 0x002e620000008800 */
        /* <DEDUP_REMOVED lines=12> */
[----:B-1----:R2:W1:Y:S01]  /*1290*/  SYNCS.EXCH.64 URZ, [UR4+0x420], UR8 ;  /* 0x0004200804ff75b2 */ /* 0x0024620008000100 */
[----:B------:R2:W1:Y:S01]  /*12a0*/  SYNCS.EXCH.64 URZ, [UR4+0x440], UR6 ;  /* 0x0004400604ff75b2 */ /* 0x0004620008000100 */
[----:B------:R2:W1:Y:S01]  /*12b0*/  SYNCS.EXCH.64 URZ, [UR4+0x428], UR8 ;  /* 0x0004280804ff75b2 */ /* 0x0004620008000100 */
[----:B------:R2:W1:Y:S01]  /*12c0*/  SYNCS.EXCH.64 URZ, [UR4+0x448], UR6 ;  /* 0x0004480604ff75b2 */ /* 0x0004620008000100 */
[----:B------:R2:W1:Y:S01]  /*12d0*/  SYNCS.EXCH.64 URZ, [UR4+0x430], UR8 ;  /* 0x0004300804ff75b2 */ /* 0x0004620008000100 */
[----:B------:R2:W1:Y:S01]  /*12e0*/  SYNCS.EXCH.64 URZ, [UR4+0x450], UR6 ;  /* 0x0004500604ff75b2 */ /* 0x0004620008000100 */
[----:B------:R2:W1:Y:S01]  /*12f0*/  SYNCS.EXCH.64 URZ, [UR4+0x438], UR8 ;  /* 0x0004380804ff75b2 */ /* 0x0004620008000100 */
[----:B------:R2:W1:Y:S02]  /*1300*/  SYNCS.EXCH.64 URZ, [UR4+0x458], UR6 ;  /* 0x0004580604ff75b2 */ /* 0x0004640008000100 */
[----:B--2---:R-:W-:Y:S01]  /*1310*/  NOP ;  /* 0x0000000000007918 */ /* 0x004fe20000000000 */
.L_x_14:
[----:B------:R-:W2:Y:S01]  /*1320*/  SHFL.IDX PT, R2, R58, RZ, 0x1f ;  /* 0x00001fff3a027589 */ /* 0x000ea200000e0000 */
[----:B------:R-:W1:Y:S01]  /*1330*/  S2UR UR51, SR_CgaCtaId ;  /* 0x00000000003379c3 */ /* 0x000e620000008800 */
[----:B------:R-:W-:Y:S01]  /*1340*/  NOP ;  /* 0x0000000000007918 */ /* 0x000fe20000000000 */
[----:B--2---:R-:W-:-:S13]  /*1350*/  ISETP.NE.AND P0, PT, R2, 0x3, PT ;  /* 0x000000030200780c */ /* 0x004fda0003f05270 */
[----:B-1----:R-:W-:Y:S05]  /*1360*/  @P0 BRA `(.L_x_15) ;  /* 0x0000000000340947 */ /* 0x002fea0003800000 */
[----:B------:R-:W-:Y:S01]  /*1370*/  UMOV UR4, 0x400 ;  /* 0x0000040000047882 */ /* 0x000fe20000000000 */
[----:B------:R-:W-:Y:S01]  /*1380*/  UMOV UR6, 0x20 ;  /* 0x0000002000067882 */ /* 0x000fe20000000000 */
[----:B------:R-:W-:Y:S02]  /*1390*/  ULEA UR4, UR51, UR4, 0x18 ;  /* 0x0000000433047291 */ /* 0x000fe4000f8ec0ff */
[----:B------:R-:W-:-:S04]  /*13a0*/  UIADD3 UR6, UPT, UPT, -UR6, 0x100000, URZ ;  /* 0x0010000006067890 */ /* 0x000fc8000fffe1ff */
[----:B------:R-:W-:Y:S02]  /*13b0*/  USHF.L.U32 UR7, UR6, 0xb, URZ ;  /* 0x0000000b06077899 */ /* 0x000fe400080006ff */
[----:B------:R-:W-:Y:S01]  /*13c0*/  USHF.L.U32 UR6, UR6, 0x1, URZ ;  /* 0x0000000106067899 */ /* 0x000fe200080006ff */
[----:B------:R-:W-:Y:S01]  /*13d0*/  ELECT P0, URZ, PT ;  /* 0x0000000000ff782f */ /* 0x000fe20003800000 */
[----:B------:R-:W1:Y:S10]  /*13e0*/  FENCE.VIEW.ASYNC.S ;  /* 0x00000000000073c6 */ /* 0x000e740000000000 */
[----:B-1----:R1:W2:Y:S01]  /*13f0*/  SYNCS.EXCH.64 URZ, [UR4+0x460], UR6 ;  /* 0x0004600604ff75b2 */ /* 0x0022a20008000100 */
[----:B------:R1:W1:Y:S01]  /*1400*/  SYNCS.EXCH.64 URZ, [UR4+0x470], UR6 ;  /* 0x0004700604ff75b2 */ /* 0x0002620008000100 */
[----:B------:R1:W1:Y:S01]  /*1410*/  SYNCS.EXCH.64 URZ, [UR4+0x468], UR6 ;  /* 0x0004680604ff75b2 */ /* 0x0002620008000100 */
[----:B------:R1:W1:Y:S01]  /*1420*/  SYNCS.EXCH.64 URZ, [UR4+0x478], UR6 ;  /* 0x0004780604ff75b2 */ /* 0x0002620008000100 */
[----:B------:R-:W-:Y:S01]  /*1430*/  NOP ;  /* 0x0000000000007918 */ /* 0x000fe20000000000 */
.L_x_15:
[----:B-1----:R-:W1:Y:S01]  /*1440*/  LDCU UR4, c[0x0][0x36c] ;  /* 0x00006d80ff0477ac */ /* 0x002e620008000800 */
[----:B------:R-:W-:Y:S01]  /*1450*/  ISETP.NE.OR P3, PT, R0, 0x2, !P3 ;  /* 0x000000020000780c */ /* 0x000fe20005f65670 */
[----:B------:R-:W-:Y:S01]  /*1460*/  NOP ;  /* 0x0000000000007918 */ /* 0x000fe20000000000 */
[----:B------:R-:W-:Y:S01]  /*1470*/  LOP3.LUT R0, R65, 0x1f, RZ, 0xc0, !PT ;  /* 0x0000001f41007812 */ /* 0x000fe200078ec0ff */
[----:B------:R-:W-:Y:S02]  /*1480*/  UISETP.NE.AND UP4, UPT, UR20, 0x2, UPT ;  /* 0x000000021400788c */ /* 0x000fe4000bf85270 */
[----:B------:R-:W-:Y:S02]  /*1490*/  UISETP.NE.AND UP5, UPT, UR20, URZ, UPT ;  /* 0x000000ff1400728c */ /* 0x000fe4000bfa5270 */
[----:B-1----:R-:W-:-:S09]  /*14a0*/  UISETP.EQ.U32.AND UP6, UPT, UR4, 0x1, UPT ;  /* 0x000000010400788c */ /* 0x002fd2000bfc2070 */
[----:B------:R-:W-:Y:S05]  /*14b0*/  BRA.U !UP6, `(.L_x_16) ;  /* 0x000000010e087547 */ /* 0x000fea000b800000 */
[----:B--2-4-:R-:W-:Y:S01]  /*14c0*/  UCGABAR_ARV ;  /* 0x00000000000079c7 */ /* 0x014fe20008000000 */
[----:B------:R-:W-:Y:S05]  /*14d0*/  BRA `(.L_x_17) ;  /* 0x0000000000047947 */ /* 0x000fea0003800000 */
.L_x_16:
[----:B--2-4-:R-:W-:Y:S01]  /*14e0*/  NOP ;  /* 0x0000000000007918 */ /* 0x014fe20000000000 */
.L_x_17:
[----:B------:R-:W1:Y:S01]  /*14f0*/  S2UR UR49, SR_CTAID.X ;  /* 0x00000000003179c3 */ /* 0x000e620000002500 */
[----:B------:R-:W-:-:S05]  /*1500*/  CS2R.32 R59, SR_CgaSize ;  /* 0x00000000003b7805 */ /* 0x000fca0000008a00 */
[----:B------:R-:W-:-:S05]  /*1510*/  IMAD R59, R59, -0xa0, RZ ;  /* 0xffffff603b3b7824 */ /* 0x000fca00078e02ff */
[----:B------:R-:W-:-:S14]  /*1520*/  R2UR UR5, R59 ;  /* 0x000000003b0572ca */ /* 0x000fdc00000e0000 */
[----:B------:R-:W2:Y:S01]  /*1530*/  LDCU UR5, c[0x0][UR5+0x2b0] ;  /* 0x00005600050577ac */ /* 0x000ea20008000800 */
[----:B------:R-:W-:-:S05]  /*1540*/  CS2R.32 R59, SR_CgaSize ;  /* 0x00000000003b7805 */ /* 0x000fca0000008a00 */
[----:B------:R-:W-:-:S05]  /*1550*/  IMAD R59, R59, -0xa0, RZ ;  /* 0xffffff603b3b7824 */ /* 0x000fca00078e02ff */
[----:B------:R-:W-:-:S14]  /*1560*/  R2UR UR4, R59 ;  /* 0x000000003b0472ca */ /* 0x000fdc00000e0000 */
[----:B------:R-:W4:Y:S01]  /*1570*/  LDCU UR4, c[0x0][UR4+0x2b4] ;  /* 0x00005680040477ac */ /* 0x000f220008000800 */
[----:B------:R-:W3:Y:S01]  /*1580*/  S2UR UR48, SR_CTAID.Y ;  /* 0x00000000003079c3 */ /* 0x000ee20000002600 */
[----:B------:R-:W-:-:S05]  /*1590*/  CS2R.32 R59, SR_CgaSize ;  /* 0x00000000003b7805 */ /* 0x000fca0000008a00 */
[----:B------:R-:W-:-:S05]  /*15a0*/  IMAD R59, R59, -0xa0, RZ ;  /* 0xffffff603b3b7824 */ /* 0x000fca00078e02ff */
[----:B------:R-:W-:-:S14]  /*15b0*/  R2UR UR7, R59 ;  /* 0x000000003b0772ca */ /* 0x000fdc00000e0000 */
[----:B------:R-:W4:Y:S01]  /*15c0*/  LDCU UR7, c[0x0][UR7+0x2a0] ;  /* 0x00005400070777ac */ /* 0x000f220008000800 */
[----:B------:R-:W-:-:S05]  /*15d0*/  CS2R.32 R59, SR_CgaSize ;  /* 0x00000000003b7805 */ /* 0x000fca0000008a00 */
[----:B------:R-:W-:-:S05]  /*15e0*/  IMAD R59, R59, -0xa0, RZ ;  /* 0xffffff603b3b7824 */ /* 0x000fca00078e02ff */
[----:B------:R-:W-:-:S14]  /*15f0*/  R2UR UR61, R59 ;  /* 0x000000003b3d72ca */ /* 0x000fdc00000e0000 */
[----:B------:R-:W4:Y:S01]  /*1600*/  LDCU UR61, c[0x0][UR61+0x2a4] ;  /* 0x000054803d3d77ac */ /* 0x000f220008000800 */
[----:B------:R-:W4:Y:S01]  /*1610*/  LDCU UR21, c[0x0][0xb24] ;  /* 0x00016480ff1577ac */ /* 0x000f220008000800 */
[----:B------:R-:W4:Y:S01]  /*1620*/  LDCU UR41, c[0x0][0xb24] ;  /* 0x00016480ff2977ac */ /* 0x000f220008000800 */
[----:B-1----:R-:W-:Y:S01]  /*1630*/  I2FP.F32.U32 R3, UR49 ;  /* 0x0000003100037c45 */ /* 0x002fe20008201000 */
[----:B------:R-:W1:Y:S04]  /*1640*/  LDCU UR23, c[0x0][0xb30] ;  /* 0x00016600ff1777ac */ /* 0x000e680008000800 */
[----:B--2---:R-:W-:Y:S01]  /*1650*/  FMUL R3, R3, UR5 ;  /* 0x0000000503037c20 */ /* 0x004fe20008400000 */
[----:B---3--:R-:W-:-:S05]  /*1660*/  I2FP.F32.U32 R2, UR48 ;  /* 0x0000003000027c45 */ /* 0x008fca0008201000 */
[----:B------:R-:W2:Y:S01]  /*1670*/  F2I.U32.TRUNC.NTZ R3, R3 ;  /* 0x0000000300037305 */ /* 0x000ea2000020f000 */
[----:B----4-:R-:W-:Y:S01]  /*1680*/  FMUL R2, R2, UR4 ;  /* 0x0000000402027c20 */ /* 0x010fe20008400000 */
[----:B------:R-:W-:-:S04]  /*1690*/  ULOP3.LUT UR4, UR51, 0x1, URZ, 0xc0, !UPT ;  /* 0x0000000133047892 */ /* 0x000fc8000f8ec0ff */
[----:B------:R-:W-:Y:S02]  /*16a0*/  UISETP.NE.U32.AND UP0, UPT, UR4, 0x1, UPT ;  /* 0x000000010400788c */ /* 0x000fe4000bf05070 */
[----:B------:R-:W3:Y:S02]  /*16b0*/  F2I.U32.TRUNC.NTZ R2, R2 ;  /* 0x0000000200027305 */ /* 0x000ee4000020f000 */
[----:B------:R-:W-:Y:S01]  /*16c0*/  USEL UR4, URZ, 0x300, UP0 ;  /* 0x00000300ff047887 */ /* 0x000fe20008000000 */
[----:B--2---:R-:W-:Y:S02]  /*16d0*/  R2UR UR6, R3 ;  /* 0x00000000030672ca */ /* 0x004fe400000e0000 */
[----:B---3--:R-:W-:Y:S02]  /*16e0*/  R2UR UR5, R2 ;  /* 0x00000000020572ca */ /* 0x008fe400000e0000 */
[----:B------:R-:W-:-:S09]  /*16f0*/  PRMT R2, RZ, 0x7610, R2 ;  /* 0x00007610ff027816 */ /* 0x000fd20000000002 */
[----:B------:R-:W-:-:S04]  /*1700*/  UIADD3 UR6, UPT, UPT, -UR6, URZ, URZ ;  /* 0x000000ff06067290 */ /* 0x000fc8000fffe1ff */
[----:B------:R-:W-:Y:S02]  /*1710*/  UIMAD UR6, UR7, UR6, UR49 ;  /* 0x00000006070672a4 */ /* 0x000fe4000f8e0231 */
[----:B------:R-:W-:-:S04]  /*1720*/  UIADD3 UR5, UPT, UPT, -UR5, URZ, URZ ;  /* 0x000000ff05057290 */ /* 0x000fc8000fffe1ff */
[----:B------:R-:W-:Y:S01]  /*1730*/  IMAD.U32 R59, RZ, RZ, UR6 ;  /* 0x00000006ff3b7e24 */ /* 0x000fe2000f8e00ff */
[----:B------:R-:W-:Y:S01]  /*1740*/  UIMAD UR61, UR61, UR5, UR48 ;  /* 0x000000053d3d72a4 */ /* 0x000fe2000f8e0230 */
[----:B-1----:R-:W-:Y:S11]  /*1750*/  BRA.U UP5, `(.L_x_18) ;  /* 0x0000000105287547 */ /* 0x002ff6000b800000 */
[----:B------:R-:W-:Y:S01]  /*1760*/  R2UR UR7, R59 ;  /* 0x000000003b0772ca */ /* 0x000fe200000e0000 */
[----:B------:R-:W-:-:S12]  /*1770*/  UISETP.NE.AND UP0, UPT, UR61, URZ, UPT ;  /* 0x000000ff3d00728c */ /* 0x000fd8000bf05270 */
[----:B------:R-:W-:-:S04]  /*1780*/  UISETP.EQ.OR UP0, UPT, UR7, URZ, !UP0 ;  /* 0x000000ff0700728c */ /* 0x000fc8000c702670 */
[----:B------:R-:W-:Y:S02]  /*1790*/  USEL UR6, URZ, 0x1, !UP0 ;  /* 0x00000001ff067887 */ /* 0x000fe4000c000000 */
[----:B------:R-:W-:-:S04]  /*17a0*/  UISETP.NE.AND UP0, UPT, UR61, URZ, UPT ;  /* 0x000000ff3d00728c */ /* 0x000fc8000bf05270 */
[----:B------:R-:W-:Y:S02]  /*17b0*/  USEL UR5, URZ, 0x2, UP0 ;  /* 0x00000002ff057887 */ /* 0x000fe40008000000 */
[----:B------:R-:W-:-:S04]  /*17c0*/  UISETP.NE.AND UP0, UPT, UR7, 0x1, UPT ;  /* 0x000000010700788c */ /* 0x000fc8000bf05270 */
[----:B------:R-:W-:-:S04]  /*17d0*/  USEL UR5, UR5, 0x2, UP0 ;  /* 0x0000000205057887 */ /* 0x000fc80008000000 */
[----:B------:R-:W-:-:S06]  /*17e0*/  UIADD3 UR5, UPT, UPT, UR6, UR5, URZ ;  /* 0x0000000506057290 */ /* 0x000fcc000fffe0ff */
[----:B------:R-:W-:-:S07]  /*17f0*/  MOV R2, UR5 ;  /* 0x0000000500027c02 */ /* 0x000fce0008000f00 */
.L_x_18:
[----:B------:R-:W1:Y:S01]  /*1800*/  S2UR UR36, SR_CTAID.Z ;  /* 0x00000000002479c3 */ /* 0x000e620000002700 */
[----:B------:R-:W-:-:S09]  /*1810*/  UISETP.GE.AND UP0, UPT, UR21, 0x1, UPT ;  /* 0x000000011500788c */ /* 0x000fd2000bf06270 */
[----:B------:R-:W-:Y:S05]  /*1820*/  BRA.U !UP0, `(.L_x_19) ;  /* 0x0000000108d07547 */ /* 0x000fea000b800000 */
[----:B------:R-:W2:Y:S01]  /*1830*/  LDCU.128 UR12, c[0x0][0xb10] ;  /* 0x00016200ff0c77ac */ /* 0x000ea20008000c00 */
[----:B------:R-:W3:Y:S01]  /*1840*/  LDCU UR22, c[0x0][0xb0c] ;  /* 0x00016180ff1677ac */ /* 0x000ee20008000800 */
[----:B------:R-:W4:Y:S01]  /*1850*/  LDCU UR7, c[0x0][0x370] ;  /* 0x00006e00ff0777ac */ /* 0x000f220008000800 */
[----:B------:R-:W1:Y:S01]  /*1860*/  LDCU UR8, c[0x0][0x374] ;  /* 0x00006e80ff0877ac */ /* 0x000e620008000800 */
[----:B------:R-:W1:Y:S01]  /*1870*/  LDCU UR9, c[0x0][0xb20] ;  /* 0x00016400ff0977ac */ /* 0x000e620008000800 */
[----:B--2---:R-:W-:Y:S02]  /*1880*/  UIMAD.WIDE.U32 UR10, UR49, UR12, URZ ;  /* 0x0000000c310a72a5 */ /* 0x004fe4000f8e00ff */
[----:B---3--:R-:W-:Y:S02]  /*1890*/  UISETP.NE.AND UP0, UPT, UR22, 0x1, UPT ;  /* 0x000000011600788c */ /* 0x008fe4000bf05270 */
[----:B------:R-:W-:Y:S02]  /*18a0*/  UIMAD.WIDE.U32 UR16, UR48, UR15, URZ ;  /* 0x0000000f301072a5 */ /* 0x000fe4000f8e00ff */
[----:B----4-:R-:W-:Y:S01]  /*18b0*/  UIMAD.WIDE.U32 UR18, UR7, UR12, URZ ;  /* 0x0000000c071272a5 */ /* 0x010fe2000f8e00ff */
[----:B------:R-:W-:Y:S01]  /*18c0*/  UMOV UR6, UR11 ;  /* 0x0000000b00067c82 */ /* 0x000fe20008000000 */
[----:B------:R-:W-:-:S02]  /*18d0*/  UISETP.NE.AND UP2, UPT, UR21, 0x1, UPT ;  /* 0x000000011500788c */ /* 0x000fc4000bf45270 */
[----:B------:R-:W-:Y:S01]  /*18e0*/  USHF.R.U32.HI UR6, URZ, UR13, UR6 ;  /* 0x0000000dff067299 */ /* 0x000fe20008011606 */
[----:B------:R-:W2:Y:S02]  /*18f0*/  LDCU.64 UR10, c[0x0][0xb28] ;  /* 0x00016500ff0a77ac */ /* 0x000ea40008000a00 */
[----:B------:R-:W-:Y:S01]  /*1900*/  UMOV UR18, UR19 ;  /* 0x0000001300127c82 */ /* 0x000fe20008000000 */
[----:B------:R-:W-:Y:S02]  /*1910*/  USEL UR6, UR49, UR6, !UP0 ;  /* 0x0000000631067287 */ /* 0x000fe4000c000000 */
[----:B------:R-:W-:Y:S02]  /*1920*/  @UP0 USHF.R.U32.HI UR7, URZ, UR13, UR18 ;  /* 0x0000000dff070299 */ /* 0x000fe40008011612 */
[----:B------:R-:W-:Y:S02]  /*1930*/  UISETP.NE.AND UP0, UPT, UR14, 0x1, UPT ;  /* 0x000000010e00788c */ /* 0x000fe4000bf05270 */
[----:B-1----:R-:W-:Y:S01]  /*1940*/  UIMAD.WIDE.U32 UR12, UR8, UR15, URZ ;  /* 0x0000000f080c72a5 */ /* 0x002fe2000f8e00ff */
[----:B------:R-:W-:-:S02]  /*1950*/  UMOV UR5, UR17 ;  /* 0x0000001100057c82 */ /* 0x000fc40008000000 */
[----:B------:R-:W-:-:S04]  /*1960*/  USHF.R.U32.HI UR5, URZ, UR9, UR5 ;  /* 0x00000009ff057299 */ /* 0x000fc80008011605 */
[----:B------:R-:W-:Y:S01]  /*1970*/  UMOV UR12, UR13 ;  /* 0x0000000d000c7c82 */ /* 0x000fe20008000000 */
[----:B--2---:R-:W-:Y:S02]  /*1980*/  UIMAD.WIDE.U32 UR16, UR7, UR10, URZ ;  /* 0x0000000a071072a5 */ /* 0x004fe4000f8e00ff */
[----:B------:R-:W-:Y:S02]  /*1990*/  @UP0 USHF.R.U32.HI UR8, URZ, UR9, UR12 ;  /* 0x00000009ff080299 */ /* 0x000fe4000801160c */
[----:B------:R-:W-:Y:S02]  /*19a0*/  USEL UR5, UR48, UR5, !UP0 ;  /* 0x0000000530057287 */ /* 0x000fe4000c000000 */
[----:B------:R-:W-:Y:S01]  /*19b0*/  UIMAD.WIDE.U32 UR12, UR8, UR10, URZ ;  /* 0x0000000a080c72a5 */ /* 0x000fe2000f8e00ff */
[----:B------:R-:W-:Y:S02]  /*19c0*/  UMOV UR16, UR17 ;  /* 0x0000001100107c82 */ /* 0x000fe40008000000 */
[----:B------:R-:W-:-:S04]  /*19d0*/  @UP2 USHF.R.U32.HI UR7, URZ, UR11, UR16 ;  /* 0x0000000bff072299 */ /* 0x000fc80008011610 */
[----:B------:R-:W-:Y:S01]  /*19e0*/  UMOV UR12, UR13 ;  /* 0x0000000d000c7c82 */ /* 0x000fe20008000000 */
[----:B------:R-:W-:Y:S02]  /*19f0*/  UIMAD UR9, UR7, UR21, URZ ;  /* 0x00000015070972a4 */ /* 0x000fe4000f8e02ff */
[----:B------:R-:W-:Y:S02]  /*1a00*/  @UP2 USHF.R.U32.HI UR8, URZ, UR11, UR12 ;  /* 0x0000000bff082299 */ /* 0x000fe4000801160c */
[----:B------:R-:W-:Y:S02]  /*1a10*/  UIMAD.WIDE.U32 UR12, UR5, UR10, URZ ;  /* 0x0000000a050c72a5 */ /* 0x000fe4000f8e00ff */
[----:B------:R-:W-:Y:S02]  /*1a20*/  UIMAD UR8, UR8, UR21, URZ ;  /* 0x00000015080872a4 */ /* 0x000fe4000f8e02ff */
[----:B------:R-:W-:Y:S02]  /*1a30*/  UIADD3 UR12, UPT, UPT, -UR6, URZ, URZ ;  /* 0x000000ff060c7290 */ /* 0x000fe4000fffe1ff */
[----:B------:R-:W-:-:S02]  /*1a40*/  UISETP.GE.AND UP0, UPT, UR5, UR8, UPT ;  /* 0x000000080500728c */ /* 0x000fc4000bf06270 */
[----:B------:R-:W-:Y:S02]  /*1a50*/  UIMAD UR49, UR22, UR12, UR49 ;  /* 0x0000000c163172a4 */ /* 0x000fe4000f8e0231 */
[----:B------:R-:W-:Y:S02]  /*1a60*/  UISETP.GE.OR UP0, UPT, UR6, UR9, UP0 ;  /* 0x000000090600728c */ /* 0x000fe40008706670 */
[----:B------:R-:W-:-:S03]  /*1a70*/  UIMAD.WIDE.U32 UR8, UR6, UR10, URZ ;  /* 0x0000000a060872a5 */ /* 0x000fc6000f8e00ff */
[----:B------:R-:W-:Y:S02]  /*1a80*/  UMOV UR10, UR13 ;  /* 0x0000000d000a7c82 */ /* 0x000fe40008000000 */
[----:B------:R-:W-:-:S04]  /*1a90*/  USHF.R.U32.HI UR10, URZ, UR11, UR10 ;  /* 0x0000000bff0a7299 */ /* 0x000fc8000801160a */
[----:B------:R-:W-:Y:S02]  /*1aa0*/  USEL UR8, UR5, UR10, !UP2 ;  /* 0x0000000a05087287 */ /* 0x000fe4000d000000 */
[----:B------:R-:W-:Y:S02]  /*1ab0*/  @!UP0 USHF.R.U32.HI UR9, URZ, UR11, UR9 ;  /* 0x0000000bff098299 */ /* 0x000fe40008011609 */
[----:B------:R-:W-:Y:S02]  /*1ac0*/  UIADD3 UR10, UPT, UPT, -UR8, URZ, URZ ;  /* 0x000000ff080a7290 */ /* 0x000fe4000fffe1ff */
[----:B------:R-:W-:Y:S02]  /*1ad0*/  @!UP0 USEL UR9, UR6, UR9, !UP2 ;  /* 0x0000000906098287 */ /* 0x000fe4000d000000 */
[----:B------:R-:W-:Y:S02]  /*1ae0*/  UIMAD UR10, UR21, UR10, UR5 ;  /* 0x0000000a150a72a4 */ /* 0x000fe4000f8e0205 */
[----:B------:R-:W-:-:S02]  /*1af0*/  UIADD3 UR11, UPT, UPT, -UR5, URZ, URZ ;  /* 0x000000ff050b7290 */ /* 0x000fc4000fffe1ff */
[----:B------:R-:W-:Y:S02]  /*1b00*/  @!UP0 UIMAD UR7, UR10, UR7, UR9 ;  /* 0x000000070a0782a4 */ /* 0x000fe4000f8e0209 */
[----:B------:R-:W-:Y:S02]  /*1b10*/  @!UP0 UIADD3 UR8, UPT, UPT, UR8, -UR9, URZ ;  /* 0x8000000908088290 */ /* 0x000fe4000fffe0ff */
[----:B------:R-:W-:Y:S02]  /*1b20*/  UIMAD UR11, UR14, UR11, UR48 ;  /* 0x0000000b0e0b72a4 */ /* 0x000fe4000f8e0230 */
[----:B------:R-:W-:-:S03]  /*1b30*/  @!UP0 UIMAD UR5, UR8, UR21, UR6 ;  /* 0x00000015080582a4 */ /* 0x000fc6000f8e0206 */
[----:B------:R-:W-:Y:S01]  /*1b40*/  @!UP0 UMOV UR6, UR7 ;  /* 0x0000000700068c82 */ /* 0x000fe20008000000 */
[----:B------:R-:W-:Y:S02]  /*1b50*/  UIMAD UR48, UR5, UR14, UR11 ;  /* 0x0000000e053072a4 */ /* 0x000fe4000f8e020b */
[----:B------:R-:W-:-:S12]  /*1b60*/  UIMAD UR49, UR6, UR22, UR49 ;  /* 0x00000016063172a4 */ /* 0x000fd8000f8e0231 */
.L_x_19:
[----:B------:R-:W-:-:S09]  /*1b70*/  UISETP.NE.AND UP0, UPT, UR23, 0x1, UPT ;  /* 0x000000011700788c */ /* 0x000fd2000bf05270 */
[----:B------:R-:W-:Y:S05]  /*1b80*/  BRA.U UP0, `(.L_x_20) ;  /* 0x0000000100447547 */ /* 0x000fea000b800000 */
[----:B------:R-:W2:Y:S01]  /*1b90*/  LDCU.128 UR12, c[0x0][0xb10] ;  /* 0x00016200ff0c77ac */ /* 0x000ea20008000c00 */
[----:B------:R-:W3:Y:S01]  /*1ba0*/  LDCU UR10, c[0x0][0xb0c] ;  /* 0x00016180ff0a77ac */ /* 0x000ee20008000800 */
[----:B------:R-:W4:Y:S01]  /*1bb0*/  LDCU UR11, c[0x0][0xb20] ;  /* 0x00016400ff0b77ac */ /* 0x000f220008000800 */
[----:B--2---:R-:W-:Y:S02]  /*1bc0*/  UIMAD.WIDE.U32 UR6, UR49, UR12, URZ ;  /* 0x0000000c310672a5 */ /* 0x004fe4000f8e00ff */
[----:B------:R-:W-:Y:S02]  /*1bd0*/  UIMAD.WIDE.U32 UR8, UR48, UR15, URZ ;  /* 0x0000000f300872a5 */ /* 0x000fe4000f8e00ff */
[----:B---3--:R-:W-:-:S03]  /*1be0*/  UISETP.NE.AND UP0, UPT, UR10, 0x1, UPT ;  /* 0x000000010a00788c */ /* 0x008fc6000bf05270 */
[----:B------:R-:W-:Y:S02]  /*1bf0*/  UMOV UR6, UR7 ;  /* 0x0000000700067c82 */ /* 0x000fe40008000000 */
[----:B------:R-:W-:Y:S01]  /*1c00*/  USHF.R.U32.HI UR6, URZ, UR13, UR6 ;  /* 0x0000000dff067299 */ /* 0x000fe20008011606 */
[----:B------:R-:W-:-:S03]  /*1c10*/  UMOV UR5, UR9 ;  /* 0x0000000900057c82 */ /* 0x000fc60008000000 */
[----:B------:R-:W-:Y:S02]  /*1c20*/  USEL UR6, UR49, UR6, !UP0 ;  /* 0x0000000631067287 */ /* 0x000fe4000c000000 */
[----:B------:R-:W-:Y:S02]  /*1c30*/  UISETP.NE.AND UP0, UPT, UR14, 0x1, UPT ;  /* 0x000000010e00788c */ /* 0x000fe4000bf05270 */
[----:B----4-:R-:W-:-:S04]  /*1c40*/  USHF.R.U32.HI UR5, URZ, UR11, UR5 ;  /* 0x0000000bff057299 */ /* 0x010fc80008011605 */
[----:B------:R-:W-:-:S04]  /*1c50*/  USEL UR5, UR48, UR5, !UP0 ;  /* 0x0000000530057287 */ /* 0x000fc8000c000000 */
[----:B------:R-:W-:Y:S02]  /*1c60*/  UIADD3 UR7, UPT, UPT, UR6, -UR5, URZ ;  /* 0x8000000506077290 */ /* 0x000fe4000fffe0ff */
[----:B------:R-:W-:Y:S02]  /*1c70*/  UIADD3 UR5, UPT, UPT, -UR6, UR5, URZ ;  /* 0x0000000506057290 */ /* 0x000fe4000fffe1ff */
[----:B------:R-:W-:Y:S02]  /*1c80*/  UIMAD UR48, UR7, UR14, UR48 ;  /* 0x0000000e073072a4 */ /* 0x000fe4000f8e0230 */
[----:B------:R-:W-:-:S12]  /*1c90*/  UIMAD UR49, UR5, UR10, UR49 ;  /* 0x0000000a053172a4 */ /* 0x000fd8000f8e0231 */
.L_x_20:
[----:B------:R-:W-:Y:S01]  /*1ca0*/  UISETP.NE.AND UP0, UPT, UR20, 0x2, UPT ;  /* 0x000000021400788c */ /* 0x000fe2000bf05270 */
[----:B------:R-:W-:Y:S09]  /*1cb0*/  BRA.U !UP6, `(.L_x_21) ;  /* 0x000000010e0c7547 */ /* 0x000ff2000b800000 */
[----:B------:R-:W-:Y:S01]  /*1cc0*/  UCGABAR_WAIT ;  /* 0x0000000000007dc7 */ /* 0x000fe20008000000 */
[----:B------:R-:W-:Y:S01]  /*1cd0*/  CCTL.IVALL ;  /* 0x00000000ff00798f */ /* 0x000fe20002000000 */
[----:B------:R-:W-:Y:S05]  /*1ce0*/  BRA `(.L_x_22) ;  /* 0x0000000000047947 */ /* 0x000fea0003800000 */
.L_x_21:
[----:B------:R-:W-:Y:S06]  /*1cf0*/  BAR.SYNC.DEFER_BLOCKING 0x0 ;  /* 0x0000000000007b1d */ /* 0x000fec0000010000 */
.L_x_22:
[----:B------:R-:W-:Y:S05]  /*1d00*/  BRA.U UP0, `(.L_x_23) ;  /* 0x00000011009c7547 */ /* 0x000fea000b800000 */
[----:B------:R-:W2:Y:S01]  /*1d10*/  LDCU UR7, c[0x0][0x38c] ;  /* 0x00007180ff0777ac */ /* 0x000ea20008000800 */
[----:B------:R-:W-:Y:S01]  /*1d20*/  PLOP3.LUT P1, PT, PT, PT, UP3, 0x80, 0x8 ;  /* 0x000000000008781c */ /* 0x000fe20003f2f038 */
[----:B------:R-:W-:Y:S01]  /*1d30*/  IMAD.MOV.U32 R12, RZ, RZ, 0x1 ;  /* 0x00000001ff0c7424 */ /* 0x000fe200078e00ff */
[----:B------:R-:W-:Y:S01]  /*1d40*/  ISETP.EQ.OR P2, PT, R0, RZ, P3 ;  /* 0x000000ff0000720c */ /* 0x000fe20001f42670 */
[----:B------:R-:W-:Y:S01]  /*1d50*/  UISETP.NE.AND UP1, UPT, UR20, URZ, UPT ;  /* 0x000000ff1400728c */ /* 0x000fe2000bf25270 */
[----:B------:R-:W-:Y:S01]  /*1d60*/  PLOP3.LUT P1, PT, P1, PT, PT, 0x8, 0x80 ;  /* 0x000000000080781c */ /* 0x000fe20000f2e170 */
[----:B------:R-:W-:Y:S01]  /*1d70*/  USEL UR21, URZ, 0x1, UP4 ;  /* 0x00000001ff157887 */ /* 0x000fe2000a000000 */
[----:B------:R-:W-:Y:S01]  /*1d80*/  CS2R R10, SRZ ;  /* 0x00000000000a7805 */ /* 0x000fe2000001ff00 */
[----:B------:R-:W-:Y:S01]  /*1d90*/  IMAD.MOV.U32 R9, RZ, RZ, RZ ;  /* 0x000000ffff097224 */ /* 0x000fe200078e00ff */
[----:B------:R-:W3:Y:S01]  /*1da0*/  LDCU UR38, c[0x0][0x370] ;  /* 0x00006e00ff2677ac */ /* 0x000ee20008000800 */
[----:B------:R-:W-:Y:S01]  /*1db0*/  IMAD.MOV.U32 R8, RZ, RZ, 0x1 ;  /* 0x00000001ff087424 */ /* 0x000fe200078e00ff */
[----:B------:R-:W4:Y:S01]  /*1dc0*/  LDCU.64 UR26, c[0x0][0x348] ;  /* 0x00006900ff1a77ac */ /* 0x000f220008000a00 */
[----:B------:R-:W-:-:S02]  /*1dd0*/  USHF.R.U32.HI UR44, URZ, 0x5, UR4 ;  /* 0x00000005ff2c7899 */ /* 0x000fc40008011604 */
[----:B--2---:R-:W-:Y:S02]  /*1de0*/  UIADD3 UR6, UPT, UPT, UR7, 0x1f, URZ ;  /* 0x0000001f07067890 */ /* 0x004fe4000fffe0ff */
[----:B------:R-:W-:Y:S02]  /*1df0*/  UIADD3 UR45, UPT, UPT, UR7, 0x3e, URZ ;  /* 0x0000003e072d7890 */ /* 0x000fe4000fffe0ff */
[----:B------:R-:W-:Y:S01]  /*1e00*/  USHF.R.S32.HI UR5, URZ, 0x1f, UR6 ;  /* 0x0000001fff057899 */ /* 0x000fe20008011406 */
[----:B------:R-:W2:Y:S03]  /*1e10*/  LDCU UR37, c[0x0][0x374] ;  /* 0x00006e80ff2577ac */ /* 0x000ea60008000800 */
[----:B------:R-:W-:Y:S02]  /*1e20*/  ULEA.HI UR5, UR5, UR6, URZ, 0x5 ;  /* 0x0000000605057291 */ /* 0x000fe4000f8f28ff */
[----:B------:R-:W-:-:S02]  /*1e30*/  USEL UR21, UR21, 0x2, UP1 ;  /* 0x0000000215157887 */ /* 0x000fc40008800000 */
[----:B------:R-:W-:Y:S02]  /*1e40*/  USHF.R.S32.HI UR40, URZ, 0x5, UR5 ;  /* 0x00000005ff287899 */ /* 0x000fe40008011405 */
[----:B------:R-:W-:Y:S02]  /*1e50*/  UIADD3 UR5, UPT, UPT, UR7, -0x1, URZ ;  /* 0xffffffff07057890 */ /* 0x000fe4000fffe0ff */
[----:B------:R-:W-:Y:S02]  /*1e60*/  UISETP.LT.U32.AND UP0, UPT, UR40, 0x3e, UPT ;  /* 0x0000003e2800788c */ /* 0x000fe4000bf01070 */
[----:B------:R-:W-:Y:S02]  /*1e70*/  UISETP.GE.U32.AND UP2, UPT, UR5, -0x3f, UPT ;  /* 0xffffffc10500788c */ /* 0x000fe4000bf46070 */
[----:B------:R-:W-:Y:S01]  /*1e80*/  USEL UR39, UR40, 0x3e, UP0 ;  /* 0x0000003e28277887 */ /* 0x000fe20008000000 */
[----:B------:R-:W-:-:S03]  /*1e90*/  UMOV UR6, URZ ;  /* 0x000000ff00067c82 */ /* 0x000fc60008000000 */
[----:B------:R-:W-:Y:S02]  /*1ea0*/  UIADD3 UR5, UPT, UPT, UR39, -0x1, URZ ;  /* 0xffffffff27057890 */ /* 0x000fe4000fffe0ff */
[----:B------:R-:W-:-:S03]  /*1eb0*/  UIADD3 UR43, UPT, UPT, UR40, -UR39, URZ ;  /* 0x80000027282b7290 */ /* 0x000fc6000fffe0ff */
[----:B------:R-:W-:-:S04]  /*1ec0*/  @UP2 UIADD3 UR5, UPT, UPT, UR39, URZ, URZ ;  /* 0x000000ff27052290 */ /* 0x000fc8000fffe0ff */
[----:B------:R-:W-:Y:S02]  /*1ed0*/  UIADD3 UR25, UPT, UPT, UR5, 0x1, URZ ;  /* 0x0000000105197890 */ /* 0x000fe4000fffe0ff */
[----:B--234-:R-:W-:-:S12]  /*1ee0*/  UIADD3 UR42, UPT, UPT, -UR5, URZ, URZ ;  /* 0x000000ff052a7290 */ /* 0x01cfd8000fffe1ff */
.L_x_43:
[----:B------:R-:W-:Y:S01]  /*1ef0*/  UISETP.NE.AND UP0, UPT, UR51, URZ, UPT ;  /* 0x000000ff3300728c */ /* 0x000fe2000bf05270 */
[----:B------:R-:W2:Y:S08]  /*1f00*/  S2UR UR51, SR_CgaCtaId ;  /* 0x00000000003379c3 */ /* 0x000eb00000008800 */
[----:B-1----:R-:W-:Y:S05]  /*1f10*/  BRA.U UP0, `(.L_x_24) ;  /* 0x0000000100347547 */ /* 0x002fea000b800000 */
[----:B------:R-:W3:Y:S01]  /*1f20*/  S2R R0, SR_CgaCtaId ;  /* 0x0000000000007919 */ /* 0x000ee20000008800 */
[----:B------:R-:W-:Y:S02]  /*1f30*/  MOV R3, 0x400 ;  /* 0x0000040000037802 */ /* 0x000fe40000000f00 */
[----:B------:R-:W-:Y:S02]  /*1f40*/  SHF.L.U32 R2, R8, 0x1f, RZ ;  /* 0x0000001f08027819 */ /* 0x000fe400000006ff */
[----:B---3--:R-:W-:-:S05]  /*1f50*/  LEA R0, R0, R3, 0x18 ;  /* 0x0000000300007211 */ /* 0x008fca00078ec0ff */
[----:B------:R-:W-:-:S04]  /*1f60*/  IMAD R3, R9, 0x8, R0 ;  /* 0x0000000809037824 */ /* 0x000fc800078e0200 */
[----:B------:R-:W3:Y:S02]  /*1f70*/  SYNCS.PHASECHK.TRANS64.TRYWAIT P0, [R3+URZ+0x470], R2 ;  /* 0x00047002030075a7 */ /* 0x000ee400080011ff */
[----:B---3--:R-:W-:Y:S05]  /*1f80*/  @!P0 BRA `(.L_x_25) ;  /* 0x0000004c008c8947 */ /* 0x008fea0003800000 */
.L_x_99:
[----:B------:R-:W-:Y:S01]  /*1f90*/  VIADD R9, R9, 0x1 ;  /* 0x0000000109097836 */ /* 0x000fe20000000000 */
[----:B------:R3:W-:Y:S04]  /*1fa0*/  SYNCS.ARRIVE.TRANS64.A1T0 RZ, [R3+URZ+0x460], RZ ;  /* 0x000460ff03ff79a7 */ /* 0x0007e800081000ff */
[----:B------:R-:W-:-:S04]  /*1fb0*/  ISETP.NE.AND P0, PT, R9, 0x2, PT ;  /* 0x000000020900780c */ /* 0x000fc80003f05270 */
[----:B------:R-:W-:Y:S02]  /*1fc0*/  SEL R9, R9, RZ, P0 ;  /* 0x000000ff09097207 */ /* 0x000fe40000000000 */
[----:B---3--:R-:W-:-:S04]  /*1fd0*/  SEL R3, RZ, 0x1, P0 ;  /* 0x00000001ff037807 */ /* 0x008fc80000000000 */
[----:B------:R-:W-:-:S07]  /*1fe0*/  LOP3.LUT R8, R8, R3, RZ, 0x3c, !PT ;  /* 0x0000000308087212 */ /* 0x000fce00078e3cff */
.L_x_24:
[----:B------:R-:W-:Y:S01]  /*1ff0*/  UMOV UR7, 0x400 ;  /* 0x0000040000077882 */ /* 0x000fe20000000000 */
[----:B------:R-:W-:Y:S01]  /*2000*/  SHF.L.U32 R0, R12, 0x1f, RZ ;  /* 0x0000001f0c007819 */ /* 0x000fe200000006ff */
[----:B--2---:R-:W-:Y:S02]  /*2010*/  ULEA UR7, UR51, UR7, 0x18 ;  /* 0x0000000733077291 */ /* 0x004fe4000f8ec0ff */
[----:B------:R-:W-:Y:S02]  /*2020*/  UISETP.GE.U32.AND UP0, UPT, UR45, 0x3f, UPT ;  /* 0x0000003f2d00788c */ /* 0x000fe4000bf06070 */
[----:B------:R-:W-:Y:S02]  /*2030*/  ULEA UR5, UR6, UR7, 0x3 ;  /* 0x0000000706057291 */ /* 0x000fe4000f8e18ff */
[----:B------:R-:W-:Y:S02]  /*2040*/  USHF.L.U32 UR35, UR49, 0x6, URZ ;  /* 0x0000000631237899 */ /* 0x000fe400080006ff */
[----:B------:R-:W-:Y:S01]  /*2050*/  UIMAD UR11, UR48, 0x30, UR44 ;  /* 0x00000030300b78a4 */ /* 0x000fe2000f8e022c */
[----:B------:R-:W-:-:S04]  /*2060*/  UMOV UR13, URZ ;  /* 0x000000ff000d7c82 */ /* 0x000fc80008000000 */
[----:B------:R2:W3:Y:S01]  /*2070*/  SYNCS.PHASECHK.TRANS64.TRYWAIT P0, [UR5+0x1f0], R0 ;  /* 0x0001f000ff0075a7 */ /* 0x0004e20008001105 */
[----:B------:R-:W-:Y:S06]  /*2080*/  BRA.U !UP0, `(.L_x_26) ;  /* 0x0000000108c07547 */ /* 0x000fec000b800000 */
[----:B------:R-:W-:Y:S01]  /*2090*/  UMOV UR18, UR42 ;  /* 0x0000002a00127c82 */ /* 0x000fe20008000000 */
[----:B------:R-:W-:Y:S01]  /*20a0*/  UMOV UR5, UR6 ;  /* 0x0000000600057c82 */ /* 0x000fe20008000000 */
[----:B------:R-:W-:-:S05]  /*20b0*/  UMOV UR34, URZ ;  /* 0x000000ff00227c82 */ /* 0x000fca0008000000 */
.L_x_32:
[----:B------:R-:W-:Y:S01]  /*20c0*/  @!P3 MOV R2, 0xe00 ;  /* 0x00000e000002b802 */ /* 0x000fe20000000f00 */
[----:B------:R-:W-:Y:S01]  /*20d0*/  ULEA UR33, UR5, UR7, 0x3 ;  /* 0x0000000705217291 */ /* 0x000fe2000f8e18ff */
[----:B-1-34-:R-:W-:Y:S11]  /*20e0*/  @P0 BRA `(.L_x_27) ;  /* 0x00000000000c0947 */ /* 0x01aff60003800000 */
[----:B------:R-:W-:Y:S04]  /*20f0*/  SHF.L.U32 R3, R12, 0x1f, RZ ;  /* 0x0000001f0c037819 */ /* 0x000fe800000006ff */
[----:B------:R-:W3:Y:S02]  /*2100*/  SYNCS.PHASECHK.TRANS64.TRYWAIT P0, [UR33+0x1f0], R3 ;  /* 0x0001f003ff0075a7 */ /* 0x000ee40008001121 */
[----:B---3--:R-:W-:Y:S05]  /*2110*/  @!P0 BRA `(.L_x_28) ;  /* 0x0000004c003c8947 */ /* 0x008fea0003800000 */
.L_x_27:
[----:B------:R3:W-:Y:S01]  /*2120*/  @!P3 SYNCS.ARRIVE.TRANS64 RZ, [UR33], R2 ;  /* 0x00000002ffffb9a7 */ /* 0x0007e20008000021 */
[----:B------:R-:W-:Y:S02]  /*2130*/  ULOP3.LUT UR6, UR21, 0x2, URZ, 0xfc, !UPT ;  /* 0x0000000215067892 */ /* 0x000fe4000f8efcff */
[----:B------:R-:W-:Y:S02]  /*2140*/  UIADD3 UR18, UPT, UPT, UR18, 0x1, URZ ;  /* 0x0000000112127890 */ /* 0x000fe4000fffe0ff */
[----:B------:R-:W-:Y:S02]  /*2150*/  UISETP.NE.AND UP0, UPT, UR6, 0x2, UPT ;  /* 0x000000020600788c */ /* 0x000fe4000bf05270 */
[----:B------:R-:W-:Y:S07]  /*2160*/  UISETP.NE.AND UP2, UPT, UR18, 0x1, UPT ;  /* 0x000000011200788c */ /* 0x000fee000bf45270 */
[----:B------:R-:W-:Y:S05]  /*2170*/  BRA.U UP0, `(.L_x_29) ;  /* 0x0000000100047547 */ /* 0x000fea000b800000 */
[----:B-1----:R-:W-:Y:S05]  /*2180*/  BPT.TRAP 0x1 ;  /* 0x000000040000795c */ /* 0x002fea0000300000 */
.L_x_29:
[----:B------:R-:W-:Y:S04]  /*2190*/  BSSY.RECONVERGENT B0, `(.L_x_30) ;  /* 0x0000003000007945 */ /* 0x000fe80003800200 */
[----:B------:R-:W-:Y:S05]  /*21a0*/  @P2 BRA `(.L_x_31) ;  /* 0x0000000000042947 */ /* 0x000fea0003800000 */
[----:B-1----:R-:W-:Y:S05]  /*21b0*/  BPT.TRAP 0x1 ;  /* 0x000000040000795c */ /* 0x002fea0000300000 */
.L_x_31:
[----:B-1----:R-:W-:Y:S05]  /*21c0*/  BSYNC.RECONVERGENT B0 ;  /* 0x0000000000007941 */ /* 0x002fea0003800200 */
.L_x_30:
[----:B------:R-:W-:Y:S02]  /*21d0*/  UIADD3 UR6, UPT, UPT, UR5, 0x1, URZ ;  /* 0x0000000105067890 */ /* 0x000fe4000fffe0ff */
[----:B------:R-:W-:Y:S02]  /*21e0*/  UIADD3 UR16, UP1, UPT, UR26, 0x80, URZ ;  /* 0x000000801a107890 */ /* 0x000fe4000ff3e0ff */
[----:B------:R-:W-:Y:S02]  /*21f0*/  UISETP.NE.AND UP0, UPT, UR6, 0x3e, UPT ;  /* 0x0000003e0600788c */ /* 0x000fe4000bf05270 */
[----:B------:R-:W-:Y:S02]  /*2200*/  ULEA UR32, UR5, UR7, 0xb ;  /* 0x0000000705207291 */ /* 0x000fe4000f8e58ff */
[----:B------:R-:W-:Y:S02]  /*2210*/  USEL UR9, URZ, 0x1, UP0 ;  /* 0x00000001ff097887 */ /* 0x000fe40008000000 */
[----:B------:R-:W-:Y:S02]  /*2220*/  USEL UR6, UR6, URZ, UP0 ;  /* 0x000000ff06067287 */ /* 0x000fe40008000000 */
[----:B------:R-:W-:Y:S02]  /*2230*/  UIADD3.X UR17, UPT, UPT, URZ, UR27, URZ, UP1, !UPT ;  /* 0x0000001bff117290 */ /* 0x000fe40008ffe4ff */
[----:B------:R-:W-:Y:S01]  /*2240*/  ULEA UR8, UR6, UR7, 0x3 ;  /* 0x0000000706087291 */ /* 0x000fe2000f8e18ff */
[----:B------:R-:W-:Y:S01]  /*2250*/  LOP3.LUT R12, R12, UR9, RZ, 0x3c, !PT ;  /* 0x000000090c0c7c12 */ /* 0x000fe2000f8e3cff */
[----:B------:R-:W-:Y:S02]  /*2260*/  UIADD3 UR32, UPT, UPT, UR32, 0x1d80, URZ ;  /* 0x00001d8020207890 */ /* 0x000fe4000fffe0ff */
[----:B------:R-:W-:Y:S01]  /*2270*/  UIADD3 UR14, UP0, UPT, UR26, 0x180, URZ ;  /* 0x000001801a0e7890 */ /* 0x000fe2000ff1e0ff */
[----:B--2---:R-:W-:Y:S01]  /*2280*/  SHF.L.U32 R0, R12, 0x1f, RZ ;  /* 0x0000001f0c007819 */ /* 0x004fe200000006ff */
[----:B------:R-:W-:Y:S01]  /*2290*/  UMOV UR22, 0x0 ;  /* 0x0000000000167882 */ /* 0x000fe20000000000 */
[----:B------:R-:W-:Y:S01]  /*22a0*/  UMOV UR23, 0x10000000 ;  /* 0x1000000000177882 */ /* 0x000fe20000000000 */
[----:B------:R-:W-:Y:S01]  /*22b0*/  UIADD3.X UR15, UPT, UPT, URZ, UR27, URZ, UP0, !UPT ;  /* 0x0000001bff0f7290 */ /* 0x000fe200087fe4ff */
[----:B------:R4:W1:Y:S01]  /*22c0*/  SYNCS.PHASECHK.TRANS64.TRYWAIT P0, [UR8+0x1f0], R0 ;  /* 0x0001f000ff0075a7 */ /* 0x0008620008001108 */
[----:B------:R-:W-:Y:S01]  /*22d0*/  UIMAD UR8, UR5, 0x600, UR4 ;  /* 0x00000600050878a4 */ /* 0x000fe2000f8e0204 */
[----:B------:R2:W-:Y:S01]  /*22e0*/  UTMALDG.3D [UR32], [UR16], desc[UR22] ;  /* 0x00001620100075b4 */ /* 0x0005e20008011000 */
[----:B------:R-:W-:Y:S01]  /*22f0*/  UMOV UR10, UR34 ;  /* 0x00000022000a7c82 */ /* 0x000fe20008000000 */
[----:B------:R-:W-:Y:S01]  /*2300*/  UMOV UR5, 0x30000 ;  /* 0x0003000000057882 */ /* 0x000fe20000000000 */
[----:B------:R-:W-:Y:S01]  /*2310*/  UIADD3 UR8, UPT, UPT, UR7, 0x20d80, UR8 ;  /* 0x00020d8007087890 */ /* 0x000fe2000fffe008 */
[----:B------:R-:W-:Y:S01]  /*2320*/  UMOV UR12, UR36 ;  /* 0x00000024000c7c82 */ /* 0x000fe20008000000 */
[----:B------:R-:W-:Y:S01]  /*2330*/  UMOV UR9, UR33 ;  /* 0x0000002100097c82 */ /* 0x000fe20008000000 */
[----:B------:R-:W-:Y:S06]  /*2340*/  UMOV UR13, UR25 ;  /* 0x00000019000d7c82 */ /* 0x000fec0008000000 */
[----:B------:R3:W-:Y:S01]  /*2350*/  UTMALDG.3D.MULTICAST [UR8], [UR14], UR5, desc[UR22] ;  /* 0x000016080e0073b4 */ /* 0x0007e20008011805 */
[----:B--2---:R-:W-:Y:S01]  /*2360*/  UIADD3 UR34, UPT, UPT, UR34, 0x20, URZ ;  /* 0x0000002022227890 */ /* 0x004fe2000fffe0ff */
[----:B---3--:R-:W-:Y:S01]  /*2370*/  UMOV UR5, UR6 ;  /* 0x0000000600057c82 */ /* 0x008fe20008000000 */
[----:B------:R-:W-:Y:S10]  /*2380*/  BRA.U UP2, `(.L_x_32) ;  /* 0xfffffffd024c7547 */ /* 0x000ff4000b83ffff */
.L_x_26:
[----:B------:R-:W-:Y:S01]  /*2390*/  ULEA UR5, UR6, UR7, 0x3 ;  /* 0x0000000706057291 */ /* 0x000fe2000f8e18ff */
[----:B--2-4-:R-:W-:Y:S01]  /*23a0*/  SHF.L.U32 R0, R12, 0x1f, RZ ;  /* 0x0000001f0c007819 */ /* 0x014fe200000006ff */
[----:B------:R-:W-:Y:S01]  /*23b0*/  @!P1 SYNCS.ARRIVE.TRANS64.A1T0 RZ, [UR7+0x3f8], RZ ;  /* 0x0003f8ffffff99a7 */ /* 0x000fe20008100007 */
[----:B------:R-:W-:-:S06]  /*23c0*/  UISETP.GT.AND UP0, UPT, UR40, UR39, UPT ;  /* 0x000000272800728c */ /* 0x000fcc000bf04270 */
[----:B-1-3--:R1:W2:Y:S03]  /*23d0*/  SYNCS.PHASECHK.TRANS64.TRYWAIT P0, [UR5+0x1f0], R0 ;  /* 0x0001f000ff0075a7 */ /* 0x00a2a60008001105 */
[----:B------:R-:W-:Y:S05]  /*23e0*/  BRA.U !UP0, `(.L_x_33) ;  /* 0x0000000108c07547 */ /* 0x000fea000b800000 */
[----:B------:R-:W-:Y:S01]  /*23f0*/  UIADD3 UR24, UPT, UPT, UR43, UR13, URZ ;  /* 0x0000000d2b187290 */ /* 0x000fe2000fffe0ff */
[----:B------:R-:W-:-:S11]  /*2400*/  UMOV UR5, UR6 ;  /* 0x0000000600057c82 */ /* 0x000fd60008000000 */
.L_x_39:
[----:B--2---:R-:W-:Y:S01]  /*2410*/  @!P3 MOV R2, 0xe00 ;  /* 0x00000e000002b802 */ /* 0x004fe20000000f00 */
[----:B------:R-:W-:Y:S01]  /*2420*/  ULEA UR17, UR5, UR7, 0x3 ;  /* 0x0000000705117291 */ /* 0x000fe2000f8e18ff */
[----:B--234-:R-:W-:Y:S11]  /*2430*/  @P0 BRA `(.L_x_34) ;  /* 0x00000000000c0947 */ /* 0x01cff60003800000 */
[----:B------:R-:W-:Y:S04]  /*2440*/  SHF.L.U32 R3, R12, 0x1f, RZ ;  /* 0x0000001f0c037819 */ /* 0x000fe800000006ff */
[----:B------:R-:W2:Y:S02]  /*2450*/  SYNCS.PHASECHK.TRANS64.TRYWAIT P0, [UR17+0x1f0], R3 ;  /* 0x0001f003ff0075a7 */ /* 0x000ea40008001111 */
[----:B--2---:R-:W-:Y:S05]  /*2460*/  @!P0 BRA `(.L_x_35) ;  /* 0x0000004800808947 */ /* 0x004fea0003800000 */
.L_x_34:
[----:B------:R2:W-:Y:S01]  /*2470*/  @!P3 SYNCS.ARRIVE.TRANS64 RZ, [UR17], R2 ;  /* 0x00000002ffffb9a7 */ /* 0x0005e20008000011 */
[----:B------:R-:W-:Y:S04]  /*2480*/  ULOP3.LUT UR6, UR21, 0x2, URZ, 0xfc, !UPT ;  /* 0x0000000215067892 */ /* 0x000fe8000f8efcff */
[----:B------:R-:W-:Y:S09]  /*2490*/  UISETP.NE.AND UP0, UPT, UR6, 0x2, UPT ;  /* 0x000000020600788c */ /* 0x000ff2000bf05270 */
[----:B------:R-:W-:Y:S05]  /*24a0*/  BRA.U UP0, `(.L_x_36) ;  /* 0x0000000100047547 */ /* 0x000fea000b800000 */
[----:B------:R-:W-:Y:S05]  /*24b0*/  BPT.TRAP 0x1 ;  /* 0x000000040000795c */ /* 0x000fea0000300000 */
.L_x_36:
[----:B------:R-:W-:Y:S04]  /*24c0*/  BSSY.RECONVERGENT B0, `(.L_x_37) ;  /* 0x0000003000007945 */ /* 0x000fe80003800200 */
[----:B------:R-:W-:Y:S05]  /*24d0*/  @P2 BRA `(.L_x_38) ;  /* 0x0000000000042947 */ /* 0x000fea0003800000 */
[----:B------:R-:W-:Y:S05]  /*24e0*/  BPT.TRAP 0x1 ;  /* 0x000000040000795c */ /* 0x000fea0000300000 */
.L_x_38:
[----:B------:R-:W-:Y:S05]  /*24f0*/  BSYNC.RECONVERGENT B0 ;  /* 0x0000000000007941 */ /* 0x000fea0003800200 */
.L_x_37:
[----:B------:R-:W-:Y:S02]  /*2500*/  UIADD3 UR6, UPT, UPT, UR5, 0x1, URZ ;  /* 0x0000000105067890 */ /* 0x000fe4000fffe0ff */
[----:B------:R-:W-:Y:S02]  /*2510*/  ULEA UR16, UR5, UR7, 0xb ;  /* 0x0000000705107291 */ /* 0x000fe4000f8e58ff */
[----:B------:R-:W-:Y:S02]  /*2520*/  UISETP.NE.AND UP0, UPT, UR6, 0x3e, UPT ;  /* 0x0000003e0600788c */ /* 0x000fe4000bf05270 */
[----:B------:R-:W-:Y:S02]  /*2530*/  UIADD3 UR22, UP1, UPT, UR26, 0x80, URZ ;  /* 0x000000801a167890 */ /* 0x000fe4000ff3e0ff */
[----:B------:R-:W-:Y:S02]  /*2540*/  USEL UR9, URZ, 0x1, UP0 ;  /* 0x00000001ff097887 */ /* 0x000fe40008000000 */
[----:B------:R-:W-:Y:S02]  /*2550*/  USEL UR6, UR6, URZ, UP0 ;  /* 0x000000ff06067287 */ /* 0x000fe40008000000 */
[----:B------:R-:W-:Y:S02]  /*2560*/  USHF.L.U32 UR18, UR13, 0x5, URZ ;  /* 0x000000050d127899 */ /* 0x000fe400080006ff */
[----:B------:R-:W-:Y:S01]  /*2570*/  ULEA UR8, UR6, UR7, 0x3 ;  /* 0x0000000706087291 */ /* 0x000fe2000f8e18ff */
[----:B------:R-:W-:Y:S01]  /*2580*/  LOP3.LUT R12, R12, UR9, RZ, 0x3c, !PT ;  /* 0x000000090c0c7c12 */ /* 0x000fe2000f8e3cff */
[----:B------:R-:W-:Y:S02]  /*2590*/  UIADD3 UR16, UPT, UPT, UR16, 0x1d80, URZ ;  /* 0x00001d8010107890 */ /* 0x000fe4000fffe0ff */
[----:B------:R-:W-:Y:S01]  /*25a0*/  UIADD3.X UR23, UPT, UPT, URZ, UR27, URZ, UP1, !UPT ;  /* 0x0000001bff177290 */ /* 0x000fe20008ffe4ff */
[----:B-1----:R-:W-:Y:S01]  /*25b0*/  SHF.L.U32 R0, R12, 0x1f, RZ ;  /* 0x0000001f0c007819 */ /* 0x002fe200000006ff */
[----:B------:R-:W-:Y:S02]  /*25c0*/  UIADD3 UR14, UP0, UPT, UR26, 0x180, URZ ;  /* 0x000001801a0e7890 */ /* 0x000fe4000ff1e0ff */
[----:B------:R-:W-:Y:S01]  /*25d0*/  UIADD3 UR13, UPT, UPT, UR13, 0x1, URZ ;  /* 0x000000010d0d7890 */ /* 0x000fe2000fffe0ff */
[----:B------:R3:W4:Y:S01]  /*25e0*/  SYNCS.PHASECHK.TRANS64.TRYWAIT P0, [UR8+0x1f0], R0 ;  /* 0x0001f000ff0075a7 */ /* 0x0007220008001108 */
[----:B------:R-:W-:Y:S01]  /*25f0*/  UIMAD UR8, UR5, 0x600, UR4 ;  /* 0x00000600050878a4 */ /* 0x000fe2000f8e0204 */
[----:B------:R-:W-:Y:S01]  /*2600*/  UMOV UR28, 0x0 ;  /* 0x00000000001c7882 */ /* 0x000fe20000000000 */
[----:B------:R-:W-:Y:S01]  /*2610*/  UMOV UR29, 0x10000000 ;  /* 0x10000000001d7882 */ /* 0x000fe20000000000 */
[----:B------:R-:W-:Y:S01]  /*2620*/  UMOV UR19, UR35 ;  /* 0x0000002300137c82 */ /* 0x000fe20008000000 */
[----:B------:R-:W-:Y:S01]  /*2630*/  UMOV UR20, UR36 ;  /* 0x0000002400147c82 */ /* 0x000fe20008000000 */
[----:B------:R-:W-:Y:S01]  /*2640*/  UIADD3 UR8, UPT, UPT, UR7, 0x20d80, UR8 ;  /* 0x00020d8007087890 */ /* 0x000fe2000fffe008 */
[----:B------:R-:W-:Y:S01]  /*2650*/  UTMALDG.3D [UR16], [UR22], desc[UR28] ;  /* 0x00001c10160075b4 */ /* 0x000fe20008011000 */
[----:B------:R-:W-:Y:S01]  /*2660*/  UIADD3.X UR15, UPT, UPT, URZ, UR27, URZ, UP0, !UPT ;  /* 0x0000001bff0f7290 */ /* 0x000fe200087fe4ff */
[----:B------:R-:W-:Y:S01]  /*2670*/  UMOV UR5, 0x30000 ;  /* 0x0003000000057882 */ /* 0x000fe20000000000 */
[----:B------:R-:W-:Y:S01]  /*2680*/  UMOV UR12, UR36 ;  /* 0x00000024000c7c82 */ /* 0x000fe20008000000 */
[----:B------:R-:W-:Y:S01]  /*2690*/  UMOV UR9, UR17 ;  /* 0x0000001100097c82 */ /* 0x000fe20008000000 */
[----:B------:R-:W-:Y:S01]  /*26a0*/  UMOV UR10, UR18 ;  /* 0x00000012000a7c82 */ /* 0x000fe20008000000 */
[----:B------:R-:W-:Y:S04]  /*26b0*/  UISETP.NE.AND UP0, UPT, UR13, UR24, UPT ;  /* 0x000000180d00728c */ /* 0x000fe8000bf05270 */
[----:B------:R1:W-:Y:S02]  /*26c0*/  UTMALDG.3D.MULTICAST [UR8], [UR14], UR5, desc[UR28] ;  /* 0x00001c080e0073b4 */ /* 0x0003e40008011805 */
[----:B-1----:R-:W-:Y:S03]  /*26d0*/  UMOV UR5, UR6 ;  /* 0x0000000600057c82 */ /* 0x002fe60008000000 */
[----:B------:R-:W-:Y:S05]  /*26e0*/  BRA.U UP0, `(.L_x_39) ;  /* 0xfffffffd00487547 */ /* 0x000fea000b83ffff */
.L_x_33:
[C---:B------:R-:W-:Y:S01]  /*26f0*/  LEA R3, R11.reuse, UR7, 0x3 ;  /* 0x000000070b037c11 */ /* 0x040fe2000f8e18ff */
[----:B------:R-:W-:Y:S01]  /*2700*/  NOP ;  /* 0x0000000000007918 */ /* 0x000fe20000000000 */
[----:B-1-3--:R-:W-:Y:S02]  /*2710*/  SHF.L.U32 R0, R10, 0x1f, RZ ;  /* 0x0000001f0a007819 */ /* 0x00afe400000006ff */
[----:B------:R-:W-:Y:S02]  /*2720*/  LEA R5, R11, UR7, 0x4 ;  /* 0x000000070b057c11 */ /* 0x000fe4000f8e20ff */
[----:B--2-4-:R-:W1:Y:S02]  /*2730*/  SYNCS.PHASECHK.TRANS64.TRYWAIT P0, [R3+URZ+0x400], R0 ;  /* 0x00040000030075a7 */ /* 0x014e6400080011ff */
[----:B-1----:R-:W-:Y:S05]  /*2740*/  @!P0 BRA `(.L_x_40) ;  /* 0x0000004400e08947 */ /* 0x002fea0003800000 */
.L_x_102:
[----:B------:R-:W2:Y:S01]  /*2750*/  LDS.128 R4, [R5+0x490] ;  /* 0x0004900005047984 */ /* 0x000ea20000000c00 */
[----:B------:R-:W-:Y:S01]  /*2760*/  UISETP.GE.AND UP0, UPT, UR41, 0x1, UPT ;  /* 0x000000012900788c */ /* 0x000fe2000bf06270 */
[----:B------:R-:W-:Y:S01]  /*2770*/  @!PT LDS RZ, [RZ] ;  /* 0x00000000fffff984 */ /* 0x000fe20000000800 */
[----:B------:R-:W-:Y:S01]  /*2780*/  @!PT LDS RZ, [RZ] ;  /* 0x00000000fffff984 */ /* 0x000fe20000000800 */
[----:B------:R-:W-:Y:S01]  /*2790*/  @!PT LDS RZ, [RZ] ;  /* 0x00000000fffff984 */ /* 0x000fe20000000800 */
[----:B------:R-:W-:Y:S01]  /*27a0*/  @!PT LDS RZ, [RZ] ;  /* 0x00000000fffff984 */ /* 0x000fe20000000800 */
[----:B------:R3:W-:Y:S06]  /*27b0*/  MEMBAR.ALL.CTA ;  /* 0x0000000000007992 */ /* 0x0007ec0000008000 */
[----:B---3--:R-:W3:Y:S01]  /*27c0*/  FENCE.VIEW.ASYNC.S ;  /* 0x00000000000073c6 */ /* 0x008ee20000000000 */
[----:B--2---:R-:W-:-:S13]  /*27d0*/  LOP3.LUT P0, RZ, R6, 0x1, RZ, 0xc0, !PT ;  /* 0x0000000106ff7812 */ /* 0x004fda000780c0ff */
[----:B---3--:R-:W-:Y:S01]  /*27e0*/  VOTEU.ANY UP1, P0 ;  /* 0x0000000000ff7886 */ /* 0x008fe20000020100 */
[----:B------:R-:W-:-:S13]  /*27f0*/  PLOP3.LUT P0, PT, PT, PT, UP1, 0x80, 0x8 ;  /* 0x000000000008781c */ /* 0x000fda0003f0f018 */
[----:B-1----:R-:W-:Y:S02]  /*2800*/  @P0 LOP3.LUT R0, R5, 0xffff, RZ, 0xc0, !PT ;  /* 0x0000ffff05000812 */ /* 0x002fe400078ec0ff */
[----:B------:R-:W-:Y:S02]  /*2810*/  @P0 MOV R2, R4 ;  /* 0x0000000400020202 */ /* 0x000fe40000000f00 */
[----:B------:R-:W-:Y:S01]  /*2820*/  @P0 R2UR UR8, R0 ;  /* 0x00000000000802ca */ /* 0x000fe200000e0000 */
[----:B------:R-:W-:Y:S01]  /*2830*/  VIADD R0, R3, 0x410 ;  /* 0x0000041003007836 */ /* 0x000fe20000000000 */
[----:B------:R-:W-:Y:S02]  /*2840*/  @P0 SHF.R.U32.HI R4, RZ, 0x10, R5 ;  /* 0x00000010ff040819 */ /* 0x000fe40000011605 */
[----:B------:R-:W-:Y:S02]  /*2850*/  @P0 R2UR UR9, R2 ;  /* 0x00000000020902ca */ /* 0x000fe400000e0000 */
[----:B------:R-:W-:-:S02]  /*2860*/  PRMT R0, RZ, 0x654, R0 ;  /* 0x00000654ff007816 */ /* 0x000fc40000000000 */
[----:B------:R-:W-:Y:S02]  /*2870*/  @P0 R2UR UR5, R4 ;  /* 0x00000000040502ca */ /* 0x000fe400000e0000 */
[----:B------:R1:W-:Y:S03]  /*2880*/  SYNCS.ARRIVE.TRANS64.RED.A1T0 RZ, [R0+URZ], RZ ;  /* 0x000000ff00ff79a7 */ /* 0x0003e600081004ff */
[----:B------:R-:W-:-:S04]  /*2890*/  @UP1 UMOV UR30, UR8 ;  /* 0x00000008001e1c82 */ /* 0x000fc80008000000 */
[----:B------:R-:W-:-:S04]  /*28a0*/  @UP1 UMOV UR31, UR9 ;  /* 0x00000009001f1c82 */ /* 0x000fc80008000000 */
[----:B------:R-:W-:Y:S01]  /*28b0*/  @UP1 UMOV UR36, UR5 ;  /* 0x0000000500241c82 */ /* 0x000fe20008000000 */
[----:B------:R-:W-:Y:S05]  /*28c0*/  BRA.U !UP0, `(.L_x_41) ;  /* 0x0000000108d47547 */ /* 0x000fea000b800000 */
[----:B------:R-:W2:Y:S01]  /*28d0*/  LDCU.128 UR12, c[0x0][0xb10] ;  /* 0x00016200ff0c77ac */ /* 0x000ea20008000c00 */
[----:B------:R-:W3:Y:S01]  /*28e0*/  LDCU UR24, c[0x0][0xb20] ;  /* 0x00016400ff1877ac */ /* 0x000ee20008000800 */
[----:B------:R-:W4:Y:S01]  /*28f0*/  LDCU UR20, c[0x0][0xb0c] ;  /* 0x00016180ff1477ac */ /* 0x000f220008000800 */
[----:B------:R-:W1:Y:S01]  /*2900*/  LDCU.64 UR10, c[0x0][0xb28] ;  /* 0x00016500ff0a77ac */ /* 0x000e620008000a00 */
[----:B------:R-:W-:Y:S02]  /*2910*/  UISETP.NE.AND UP3, UPT, UR41, 0x1, UPT ;  /* 0x000000012900788c */ /* 0x000fe4000bf65270 */
[----:B--2---:R-:W-:Y:S02]  /*2920*/  UIMAD.WIDE.U32 UR16, UR37, UR15, URZ ;  /* 0x0000000f251072a5 */ /* 0x004fe4000f8e00ff */
[----:B------:R-:W-:Y:S02]  /*2930*/  UIMAD.WIDE.U32 UR8, UR38, UR12, URZ ;  /* 0x0000000c260872a5 */ /* 0x000fe4000f8e00ff */
[----:B------:R-:W-:-:S02]  /*2940*/  UISETP.NE.AND UP0, UPT, UR14, 0x1, UPT ;  /* 0x000000010e00788c */ /* 0x000fc4000bf05270 */
[----:B------:R-:W-:Y:S01]  /*2950*/  UIMAD.WIDE.U32 UR22, UR30, UR15, URZ ;  /* 0x0000000f1e1672a5 */ /* 0x000fe2000f8e00ff */
[----:B------:R-:W-:Y:S02]  /*2960*/  UMOV UR16, UR17 ;  /* 0x0000001100107c82 */ /* 0x000fe40008000000 */
[----:B------:R-:W-:Y:S01]  /*2970*/  UMOV UR8, UR9 ;  /* 0x0000000900087c82 */ /* 0x000fe20008000000 */
[----:B---3--:R-:W-:Y:S02]  /*2980*/  USHF.R.U32.HI UR16, URZ, UR24, UR16 ;  /* 0x00000018ff107299 */ /* 0x008fe40008011610 */
[----:B------:R-:W-:Y:S02]  /*2990*/  USHF.R.U32.HI UR9, URZ, UR13, UR8 ;  /* 0x0000000dff097299 */ /* 0x000fe40008011608 */
[----:B----4-:R-:W-:Y:S02]  /*29a0*/  UISETP.NE.AND UP2, UPT, UR20, 0x1, UPT ;  /* 0x000000011400788c */ /* 0x010fe4000bf45270 */
[----:B------:R-:W-:-:S02]  /*29b0*/  USEL UR8, UR37, UR16, !UP0 ;  /* 0x0000001025087287 */ /* 0x000fc4000c000000 */
[----:B------:R-:W-:Y:S02]  /*29c0*/  USEL UR9, UR38, UR9, !UP2 ;  /* 0x0000000926097287 */ /* 0x000fe4000d000000 */
[----:B-1----:R-:W-:Y:S01]  /*29d0*/  UIMAD.WIDE.U32 UR16, UR8, UR10, URZ ;  /* 0x0000000a081072a5 */ /* 0x002fe2000f8e00ff */
[----:B------:R-:W-:Y:S01]  /*29e0*/  UMOV UR5, UR23 ;  /* 0x0000001700057c82 */ /* 0x000fe20008000000 */
[----:B------:R-:W-:Y:S02]  /*29f0*/  UIMAD.WIDE.U32 UR18, UR31, UR12, URZ ;  /* 0x0000000c1f1272a5 */ /* 0x000fe4000f8e00ff */
[----:B------:R-:W-:-:S03]  /*2a00*/  UIMAD.WIDE.U32 UR22, UR9, UR10, URZ ;  /* 0x0000000a091672a5 */ /* 0x000fc6000f8e00ff */
[----:B------:R-:W-:Y:S01]  /*2a10*/  UMOV UR16, UR17 ;  /* 0x0000001100107c82 */ /* 0x000fe20008000000 */
[----:B------:R-:W-:Y:S02]  /*2a20*/  USHF.R.U32.HI UR5, URZ, UR24, UR5 ;  /* 0x00000018ff057299 */ /* 0x000fe40008011605 */
[----:B------:R-:W-:Y:S01]  /*2a30*/  @UP3 USHF.R.U32.HI UR8, URZ, UR11, UR16 ;  /* 0x0000000bff083299 */ /* 0x000fe20008011610 */
[----:B------:R-:W-:Y:S01]  /*2a40*/  UMOV UR18, UR19 ;  /* 0x0000001300127c82 */ /* 0x000fe20008000000 */
[----:B------:R-:W-:Y:S01]  /*2a50*/  UMOV UR22, UR23 ;  /* 0x0000001700167c82 */ /* 0x000fe20008000000 */
[----:B------:R-:W-:Y:S02]  /*2a60*/  USHF.R.U32.HI UR13, URZ, UR13, UR18 ;  /* 0x0000000dff0d7299 */ /* 0x000fe40008011612 */
[----:B------:R-:W-:Y:S02]  /*2a70*/  USEL UR5, UR30, UR5, !UP0 ;  /* 0x000000051e057287 */ /* 0x000fe4000c000000 */
[----:B------:R-:W-:-:S02]  /*2a80*/  @UP3 USHF.R.U32.HI UR9, URZ, UR11, UR22 ;  /* 0x0000000bff093299 */ /* 0x000fc40008011616 */
[----:B------:R-:W-:Y:S02]  /*2a90*/  UIMAD UR12, UR41, UR8, URZ ;  /* 0x00000008290c72a4 */ /* 0x000fe4000f8e02ff */
[----:B------:R-:W-:Y:S02]  /*2aa0*/  USEL UR8, UR31, UR13, !UP2 ;  /* 0x0000000d1f087287 */ /* 0x000fe4000d000000 */
[----:B------:R-:W-:Y:S02]  /*2ab0*/  UIMAD UR15, UR41, UR9, URZ ;  /* 0x00000009290f72a4 */ /* 0x000fe4000f8e02ff */
[----:B------:R-:W-:Y:S02]  /*2ac0*/  UISETP.GE.AND UP0, UPT, UR5, UR12, UPT ;  /* 0x0000000c0500728c */ /* 0x000fe4000bf06270 */
[----:B------:R-:W-:Y:S02]  /*2ad0*/  UIMAD.WIDE.U32 UR12, UR5, UR10, URZ ;  /* 0x0000000a050c72a5 */ /* 0x000fe4000f8e00ff */
[----:B------:R-:W-:-:S02]  /*2ae0*/  UISETP.GE.OR UP0, UPT, UR8, UR15, UP0 ;  /* 0x0000000f0800728c */ /* 0x000fc40008706670 */
[----:B------:R-:W-:Y:S02]  /*2af0*/  UIMAD.WIDE.U32 UR16, UR8, UR10, URZ ;  /* 0x0000000a081072a5 */ /* 0x000fe4000f8e00ff */
[----:B------:R-:W-:Y:S01]  /*2b00*/  UIADD3 UR15, UPT, UPT, -UR8, URZ, URZ ;  /* 0x000000ff080f7290 */ /* 0x000fe2000fffe1ff */
[----:B------:R-:W-:Y:S01]  /*2b10*/  UMOV UR12, UR13 ;  /* 0x0000000d000c7c82 */ /* 0x000fe20008000000 */
[----:B------:R-:W-:Y:S02]  /*2b20*/  UIADD3 UR13, UPT, UPT, -UR5, URZ, URZ ;  /* 0x000000ff050d7290 */ /* 0x000fe4000fffe1ff */
[----:B------:R-:W-:-:S03]  /*2b30*/  USHF.R.U32.HI UR12, URZ, UR11, UR12 ;  /* 0x0000000bff0c7299 */ /* 0x000fc6000801160c */
[----:B------:R-:W-:Y:S01]  /*2b40*/  @!UP0 UMOV UR10, UR17 ;  /* 0x00000011000a8c82 */ /* 0x000fe20008000000 */
[----:B------:R-:W-:Y:S02]  /*2b50*/  UIMAD UR13, UR14, UR13, UR30 ;  /* 0x0000000d0e0d72a4 */ /* 0x000fe4000f8e021e */
[----:B------:R-:W-:Y:S02]  /*2b60*/  USEL UR12, UR5, UR12, !UP3 ;  /* 0x0000000c050c7287 */ /* 0x000fe4000d800000 */
[----:B------:R-:W-:Y:S02]  /*2b70*/  @!UP0 USHF.R.U32.HI UR10, URZ, UR11, UR10 ;  /* 0x0000000bff0a8299 */ /* 0x000fe4000801160a */
[----:B------:R-:W-:Y:S02]  /*2b80*/  UIADD3 UR11, UPT, UPT, -UR12, URZ, URZ ;  /* 0x000000ff0c0b7290 */ /* 0x000fe4000fffe1ff */
[----:B------:R-:W-:Y:S02]  /*2b90*/  @!UP0 USEL UR10, UR8, UR10, !UP3 ;  /* 0x0000000a080a8287 */ /* 0x000fe4000d800000 */
[----:B------:R-:W-:-:S02]  /*2ba0*/  UIMAD UR11, UR41, UR11, UR5 ;  /* 0x0000000b290b72a4 */ /* 0x000fc4000f8e0205 */
[----:B------:R-:W-:Y:S02]  /*2bb0*/  @!UP0 UIADD3 UR12, UPT, UPT, UR12, -UR10, URZ ;  /* 0x8000000a0c0c8290 */ /* 0x000fe4000fffe0ff */
[----:B------:R-:W-:Y:S02]  /*2bc0*/  @!UP0 UIMAD UR10, UR11, UR9, UR10 ;  /* 0x000000090b0a82a4 */ /* 0x000fe4000f8e020a */
[----:B------:R-:W-:Y:S02]  /*2bd0*/  @!UP0 UIMAD UR5, UR41, UR12, UR8 ;  /* 0x0000000c290582a4 */ /* 0x000fe4000f8e0208 */
[----:B------:R-:W-:Y:S02]  /*2be0*/  UIMAD UR9, UR20, UR15, UR31 ;  /* 0x0000000f140972a4 */ /* 0x000fe4000f8e021f */
[----:B------:R-:W-:Y:S01]  /*2bf0*/  UIMAD UR30, UR5, UR14, UR13 ;  /* 0x0000000e051e72a4 */ /* 0x000fe2000f8e020d */
[----:B------:R-:W-:Y:S02]  /*2c00*/  @!UP0 UMOV UR8, UR10 ;  /* 0x0000000a00088c82 */ /* 0x000fe40008000000 */
[----:B------:R-:W-:-:S12]  /*2c10*/  UIMAD UR31, UR8, UR20, UR9 ;  /* 0x00000014081f72a4 */ /* 0x000fd8000f8e0209 */
.L_x_41:
[----:B------:R-:W2:Y:S02]  /*2c20*/  LDCU UR5, c[0x0][0xb30] ;  /* 0x00016600ff0577ac */ /* 0x000ea40008000800 */
[----:B--2---:R-:W-:-:S09]  /*2c30*/  UISETP.NE.AND UP0, UPT, UR5, 0x1, UPT ;  /* 0x000000010500788c */ /* 0x004fd2000bf05270 */
[----:B------:R-:W-:Y:S05]  /*2c40*/  BRA.U UP0, `(.L_x_42) ;  /* 0x0000000100447547 */ /* 0x000fea000b800000 */
[----:B------:R-:W2:Y:S01]  /*2c50*/  LDCU.128 UR12, c[0x0][0xb10] ;  /* 0x00016200ff0c77ac */ /* 0x000ea20008000c00 */
[----:B------:R-:W3:Y:S01]  /*2c60*/  LDCU UR16, c[0x0][0xb0c] ;  /* 0x00016180ff1077ac */ /* 0x000ee20008000800 */
[----:B------:R-:W4:Y:S01]  /*2c70*/  LDCU UR17, c[0x0][0xb20] ;  /* 0x00016400ff1177ac */ /* 0x000f220008000800 */
[----:B--2---:R-:W-:Y:S02]  /*2c80*/  UIMAD.WIDE.U32 UR10, UR31, UR12, URZ ;  /* 0x0000000c1f0a72a5 */ /* 0x004fe4000f8e00ff */
[----:B------:R-:W-:Y:S02]  /*2c90*/  UIMAD.WIDE.U32 UR8, UR30, UR15, URZ ;  /* 0x0000000f1e0872a5 */ /* 0x000fe4000f8e00ff */
[----:B---3--:R-:W-:Y:S02]  /*2ca0*/  UISETP.NE.AND UP2, UPT, UR16, 0x1, UPT ;  /* 0x000000011000788c */ /* 0x008fe4000bf45270 */
[----:B------:R-:W-:Y:S01]  /*2cb0*/  UISETP.NE.AND UP0, UPT, UR14, 0x1, UPT ;  /* 0x000000010e00788c */ /* 0x000fe2000bf05270 */
[----:B------:R-:W-:-:S02]  /*2cc0*/  UMOV UR10, UR11 ;  /* 0x0000000b000a7c82 */ /* 0x000fc40008000000 */
[----:B------:R-:W-:Y:S01]  /*2cd0*/  UMOV UR5, UR9 ;  /* 0x0000000900057c82 */ /* 0x000fe20008000000 */
[----:B------:R-:W-:Y:S02]  /*2ce0*/  USHF.R.U32.HI UR13, URZ, UR13, UR10 ;  /* 0x0000000dff0d7299 */ /* 0x000fe4000801160a */
[----:B----4-:R-:W-:Y:S02]  /*2cf0*/  USHF.R.U32.HI UR5, URZ, UR17, UR5 ;  /* 0x00000011ff057299 */ /* 0x010fe40008011605 */
[----:B------:R-:W-:Y:S02]  /*2d00*/  USEL UR8, UR31, UR13, !UP2 ;  /* 0x0000000d1f087287 */ /* 0x000fe4000d000000 */
[----:B------:R-:W-:-:S04]  /*2d10*/  USEL UR5, UR30, UR5, !UP0 ;  /* 0x000000051e057287 */ /* 0x000fc8000c000000 */
[----:B------:R-:W-:Y:S02]  /*2d20*/  UIADD3 UR9, UPT, UPT, UR8, -UR5, URZ ;  /* 0x8000000508097290 */ /* 0x000fe4000fffe0ff */
[----:B------:R-:W-:Y:S02]  /*2d30*/  UIADD3 UR5, UPT, UPT, -UR8, UR5, URZ ;  /* 0x0000000508057290 */ /* 0x000fe4000fffe1ff */
[----:B------:R-:W-:Y:S02]  /*2d40*/  UIMAD UR30, UR9, UR14, UR30 ;  /* 0x0000000e091e72a4 */ /* 0x000fe4000f8e021e */
[----:B------:R-:W-:-:S12]  /*2d50*/  UIMAD UR31, UR5, UR16, UR31 ;  /* 0x00000010051f72a4 */ /* 0x000fd8000f8e021f */
.L_x_42:
[----:B------:R-:W-:Y:S01]  /*2d60*/  VIADD R11, R11, 0x1 ;  /* 0x000000010b0b7836 */ /* 0x000fe20000000000 */
[----:B------:R-:W-:Y:S01]  /*2d70*/  R2UR UR5, R59 ;  /* 0x000000003b0572ca */ /* 0x000fe200000e0000 */
[----:B------:R-:W-:Y:S01]  /*2d80*/  UIADD3 UR48, UPT, UPT, UR30, UR61, URZ ;  /* 0x0000003d1e307290 */ /* 0x000fe2000fffe0ff */
[----:B------:R-:W-:Y:S02]  /*2d90*/  PLOP3.LUT P1, PT, PT, PT, PT, 0x80, 0x8 ;  /* 0x000000000008781c */ /* 0x000fe40003f2f070 */
[----:B------:R-:W-:-:S04]  /*2da0*/  ISETP.NE.AND P0, PT, R11, 0x2, PT ;  /* 0x000000020b00780c */ /* 0x000fc80003f05270 */
[----:B------:R-:W-:Y:S02]  /*2db0*/  SEL R3, RZ, 0x1, P0 ;  /* 0x00000001ff037807 */ /* 0x000fe40000000000 */
[----:B------:R-:W-:Y:S02]  /*2dc0*/  SEL R11, R11, RZ, P0 ;  /* 0x000000ff0b0b7207 */ /* 0x000fe40000000000 */
[----:B------:R-:W-:Y:S01]  /*2dd0*/  LOP3.LUT R10, R10, R3, RZ, 0x3c, !PT ;  /* 0x000000030a0a7212 */ /* 0x000fe200078e3cff */
[----:B------:R-:W-:Y:S01]  /*2de0*/  UIADD3 UR49, UPT, UPT, UR31, UR5, URZ ;  /* 0x000000051f317290 */ /* 0x000fe2000fffe0ff */
[----:B------:R-:W-:Y:S05]  /*2df0*/  BRA.U UP1, `(.L_x_43) ;  /* 0xfffffff1013c7547 */ /* 0x000fea000b83ffff */
[----:B-1----:R-:W-:Y:S01]  /*2e00*/  HFMA2 R0, -RZ, RZ, 0, 0 ;  /* 0x00000000ff007431 */ /* 0x002fe200000001ff */
[----:B------:R-:W-:-:S12]  /*2e10*/  UIADD3 UR8, UPT, UPT, UR7, 0x1f0, URZ ;  /* 0x000001f007087890 */ /* 0x000fd8000fffe0ff */
.L_x_46:
[----:B------:R-:W-:Y:S01]  /*2e20*/  ULEA UR4, UR6, UR8, 0x3 ;  /* 0x0000000806047291 */ /* 0x000fe2000f8e18ff */
[----:B-1----:R-:W-:-:S08]  /*2e30*/  SHF.L.U32 R3, R12, 0x1f, RZ ;  /* 0x0000001f0c037819 */ /* 0x002fd000000006ff */
[----:B------:R-:W1:Y:S02]  /*2e40*/  SYNCS.PHASECHK.TRANS64.TRYWAIT P0, [UR4], R3 ;  /* 0x00000003ff0075a7 */ /* 0x000e640008001104 */
[----:B-1----:R-:W-:Y:S05]  /*2e50*/  @!P0 BRA `(.L_x_44) ;  /* 0x0000004000308947 */ /* 0x002fea0003800000 */
.L_x_104:
[----:B------:R-:W-:-:S04]  /*2e60*/  UIADD3 UR4, UPT, UPT, UR6, 0x1, URZ ;  /* 0x0000000106047890 */ /* 0x000fc8000fffe0ff */
[----:B------:R-:W-:-:S04]  /*2e70*/  UISETP.NE.AND UP0, UPT, UR4, 0x3e, UPT ;  /* 0x0000003e0400788c */ /* 0x000fc8000bf05270 */
[----:B------:R-:W-:Y:S02]  /*2e80*/  USEL UR6, URZ, 0x1, UP0 ;  /* 0x00000001ff067887 */ /* 0x000fe40008000000 */
[----:B------:R-:W-:-:S04]  /*2e90*/  USEL UR4, UR4, URZ, UP0 ;  /* 0x000000ff04047287 */ /* 0x000fc80008000000 */
[----:B------:R-:W-:Y:S01]  /*2ea0*/  ULEA UR5, UR4, UR8, 0x3 ;  /* 0x0000000804057291 */ /* 0x000fe2000f8e18ff */
[----:B------:R-:W-:-:S04]  /*2eb0*/  LOP3.LUT R12, R12, UR6, RZ, 0x3c, !PT ;  /* 0x000000060c0c7c12 */ /* 0x000fc8000f8e3cff */
[----:B-1----:R-:W-:-:S04]  /*2ec0*/  SHF.L.U32 R3, R12, 0x1f, RZ ;  /* 0x0000001f0c037819 */ /* 0x002fc800000006ff */
[----:B------:R-:W1:Y:S02]  /*2ed0*/  SYNCS.PHASECHK.TRANS64.TRYWAIT P0, [UR5], R3 ;  /* 0x00000003ff0075a7 */ /* 0x000e640008001105 */
[----:B-1----:R-:W-:Y:S05]  /*2ee0*/  @!P0 BRA `(.L_x_45) ;  /* 0x0000004000248947 */ /* 0x002fea0003800000 */
.L_x_106:
[----:B------:R-:W-:Y:S01]  /*2ef0*/  VIADD R0, R0, 0x2 ;  /* 0x0000000200007836 */ /* 0x000fe20000000000 */
[----:B------:R-:W-:-:S04]  /*2f00*/  UIADD3 UR6, UPT, UPT, UR4, 0x1, URZ ;  /* 0x0000000104067890 */ /* 0x000fc8000fffe0ff */
[----:B------:R-:W-:Y:S01]  /*2f10*/  ISETP.NE.AND P0, PT, R0, 0x3e, PT ;  /* 0x0000003e0000780c */ /* 0x000fe20003f05270 */
[----:B------:R-:W-:-:S04]  /*2f20*/  UISETP.NE.AND UP0, UPT, UR6, 0x3e, UPT ;  /* 0x0000003e0600788c */ /* 0x000fc8000bf05270 */
[----:B------:R-:W-:Y:S02]  /*2f30*/  USEL UR7, URZ, 0x1, UP0 ;  /* 0x00000001ff077887 */ /* 0x000fe40008000000 */
[----:B------:R-:W-:-:S04]  /*2f40*/  USEL UR6, UR6, URZ, UP0 ;  /* 0x000000ff06067287 */ /* 0x000fc80008000000 */
[----:B------:R-:W-:Y:S02]  /*2f50*/  LOP3.LUT R12, R12, UR7, RZ, 0x3c, !PT ;  /* 0x000000070c0c7c12 */ /* 0x000fe4000f8e3cff */
[----:B------:R-:W-:Y:S06]  /*2f60*/  @!P0 EXIT ;  /* 0x000000000000894d */ /* 0x000fec0003800000 */
[----:B------:R-:W-:Y:S05]  /*2f70*/  BRA `(.L_x_46) ;  /* 0xfffffffc00a87947 */ /* 0x000fea000383ffff */
.L_x_23:
[----:B------:R-:W-:-:S04]  /*2f80*/  UISETP.NE.AND UP0, UPT, UR51, URZ, UPT ;  /* 0x000000ff3300728c */ /* 0x000fc8000bf05270 */
[----:B------:R-:W-:-:S09]  /*2f90*/  UISETP.NE.OR UP0, UPT, UR20, 0x1, UP0 ;  /* 0x000000011400788c */ /* 0x000fd20008705670 */
[----:B------:R-:W-:Y:S05]  /*2fa0*/  BRA.U UP0, `(.L_x_47) ;  /* 0x0000000500487547 */ /* 0x000fea000b800000 */
[----:B------:R-:W-:Y:S01]  /*2fb0*/  ISETP.GE.U32.AND P2, PT, R0, 0x2, PT ;  /* 0x000000020000780c */ /* 0x000fe20003f46070 */
[----:B------:R-:W-:Y:S01]  /*2fc0*/  IMAD.MOV.U32 R12, RZ, RZ, 0x1 ;  /* 0x00000001ff0c7424 */ /* 0x000fe200078e00ff */
[----:B------:R-:W-:Y:S02]  /*2fd0*/  CS2R R10, SRZ ;  /* 0x00000000000a7805 */ /* 0x000fe4000001ff00 */
[----:B------:R-:W-:Y:S01]  /*2fe0*/  CS2R R8, SRZ ;  /* 0x0000000000087805 */ /* 0x000fe2000001ff00 */
[----:B------:R-:W-:Y:S01]  /*2ff0*/  UMOV UR6, 0x400 ;  /* 0x0000040000067882 */ /* 0x000fe20000000000 */
[----:B------:R-:W-:Y:S01]  /*3000*/  UMOV UR5, URZ ;  /* 0x000000ff00057c82 */ /* 0x000fe20008000000 */
[----:B------:R-:W-:-:S12]  /*3010*/  ULEA UR6, UR51, UR6, 0x18 ;  /* 0x0000000633067291 */ /* 0x000fd8000f8ec0ff */
.L_x_51:
[----:B------:R-:W-:Y:S02]  /*3020*/  LEA R2, R8, UR6, 0x3 ;  /* 0x0000000608027c11 */ /* 0x000fe4000f8e18ff */
[----:B------:R-:W-:-:S03]  /*3030*/  SHF.L.U32 R5, R9, 0x1f, RZ ;  /* 0x0000001f09057819 */ /* 0x000fc600000006ff */
[----:B------:R-:W-:Y:S01]  /*3040*/  VIADD R4, R2, 0x470 ;  /* 0x0000047002047836 */ /* 0x000fe20000000000 */
[----:B------:R-:W2:Y:S02]  /*3050*/  SYNCS.PHASECHK.TRANS64.TRYWAIT P0, [R2+URZ+0x460], R5 ;  /* 0x00046005020075a7 */ /* 0x000ea400080011ff */
[----:B--2---:R-:W-:Y:S05]  /*3060*/  @!P0 BRA `(.L_x_48) ;  /* 0x0000003c00dc8947 */ /* 0x004fea0003800000 */
.L_x_107:
[----:B------:R-:W-:Y:S01]  /*3070*/  ULEA UR4, UR5, UR6, 0x3 ;  /* 0x0000000605047291 */ /* 0x000fe2000f8e18ff */
[----:B------:R-:W-:Y:S02]  /*3080*/  PRMT R4, RZ, 0x654, R4 ;  /* 0x00000654ff047816 */ /* 0x000fe40000000004 */
[----:B--2---:R-:W-:Y:S01]  /*3090*/  SHF.L.U32 R5, R12, 0x1f, RZ ;  /* 0x0000001f0c057819 */ /* 0x004fe200000006ff */
[----:B------:R-:W-:Y:S01]  /*30a0*/  UIADD3 UR7, UPT, UPT, UR4, 0x400, URZ ;  /* 0x0000040004077890 */ /* 0x000fe2000fffe0ff */
[----:B------:R2:W-:Y:S05]  /*30b0*/  SYNCS.ARRIVE.TRANS64.RED.A1T0 RZ, [R4+URZ], RZ ;  /* 0x000000ff04ff79a7 */ /* 0x0005ea00081004ff */
[----:B------:R-:W-:Y:S01]  /*30c0*/  IMAD.U32 R7, RZ, RZ, UR7 ;  /* 0x00000007ff077e24 */ /* 0x000fe2000f8e00ff */
[----:B------:R-:W3:Y:S04]  /*30d0*/  SYNCS.PHASECHK.TRANS64.TRYWAIT P0, [UR4+0x410], R5 ;  /* 0x00041005ff0075a7 */ /* 0x000ee80008001104 */
[----:B------:R-:W-:Y:S01]  /*30e0*/  PRMT R6, R0, 0x654, R7 ;  /* 0x0000065400067816 */ /* 0x000fe20000000007 */
[----:B--2---:R-:W-:Y:S01]  /*30f0*/  @!P2 IMAD.MOV.U32 R4, RZ, RZ, 0x10 ;  /* 0x00000010ff04a424 */ /* 0x004fe200078e00ff */
[----:B---3--:R-:W-:Y:S06]  /*3100*/  @!P0 BRA `(.L_x_49) ;  /* 0x0000003c00c88947 */ /* 0x008fec0003800000 */
.L_x_109:
[----:B------:R-:W-:Y:S01]  /*3110*/  ULEA UR8, UR5, UR6, 0x4 ;  /* 0x0000000605087291 */ /* 0x000fe2000f8e20ff */
[----:B------:R-:W-:Y:S01]  /*3120*/  SEL R3, R6, R3, !P2 ;  /* 0x0000000306037207 */ /* 0x000fe20005000000 */
[----:B------:R-:W-:Y:S01]  /*3130*/  UIADD3 UR9, UPT, UPT, UR4, 0x400, URZ ;  /* 0x0000040004097890 */ /* 0x000fe2000fffe0ff */
[----:B--2---:R-:W-:Y:S01]  /*3140*/  LEA R2, R11, UR6, 0x3 ;  /* 0x000000060b027c11 */ /* 0x004fe2000f8e18ff */
[----:B------:R-:W-:Y:S01]  /*3150*/  UIADD3 UR8, UPT, UPT, UR8, 0x490, URZ ;  /* 0x0000049008087890 */ /* 0x000fe2000fffe0ff */
[----:B------:R-:W-:Y:S01]  /*3160*/  SHF.L.U32 R5, R10, 0x1f, RZ ;  /* 0x0000001f0a057819 */ /* 0x000fe200000006ff */
[----:B------:R2:W-:Y:S01]  /*3170*/  @!P2 SYNCS.ARRIVE.TRANS64.RED RZ, [R3+URZ], R4 ;  /* 0x0000000403ffa9a7 */ /* 0x0005e200080004ff */
[----:B------:R-:W-:Y:S01]  /*3180*/  UIADD3 UR4, UPT, UPT, UR5, 0x1, URZ ;  /* 0x0000000105047890 */ /* 0x000fe2000fffe0ff */
[----:B------:R-:W-:-:S03]  /*3190*/  VIADD R8, R8, 0x1 ;  /* 0x0000000108087836 */ /* 0x000fc60000000000 */
[----:B------:R-:W-:Y:S02]  /*31a0*/  UISETP.NE.AND UP0, UPT, UR4, 0x2, UPT ;  /* 0x000000020400788c */ /* 0x000fe4000bf05270 */
[----:B------:R-:W-:Y:S06]  /*31b0*/  UGETNEXTWORKID.BROADCAST [UR8], [UR9] ;  /* 0x00000000080073ca */ /* 0x000fec0008000100 */
[----:B------:R-:W-:Y:S01]  /*31c0*/  USEL UR7, URZ, 0x1, UP0 ;  /* 0x00000001ff077887 */ /* 0x000fe20008000000 */
[----:B------:R-:W-:Y:S01]  /*31d0*/  ISETP.NE.AND P0, PT, R8, 0x2, PT ;  /* 0x000000020800780c */ /* 0x000fe20003f05270 */
[----:B------:R-:W-:Y:S01]  /*31e0*/  USEL UR5, UR4, URZ, UP0 ;  /* 0x000000ff04057287 */ /* 0x000fe20008000000 */
[----:B------:R-:W3:Y:S03]  /*31f0*/  SYNCS.PHASECHK.TRANS64.TRYWAIT P1, [R2+URZ+0x400], R5 ;  /* 0x00040005020075a7 */ /* 0x000ee600080211ff */
[----:B------:R-:W-:Y:S01]  /*3200*/  LOP3.LUT R12, R12, UR7, RZ, 0x3c, !PT ;  /* 0x000000070c0c7c12 */ /* 0x000fe2000f8e3cff */
[----:B--23--:R-:W-:Y:S07]  /*3210*/  @!P1 BRA `(.L_x_50) ;  /* 0x0000003c009c9947 */ /* 0x00cfee0003800000 */
.L_x_110:
[C---:B------:R-:W-:Y:S01]  /*3220*/  LEA R4, R11.reuse, UR6, 0x4 ;  /* 0x000000060b047c11 */ /* 0x040fe2000f8e20ff */
[----:B--2---:R-:W-:Y:S01]  /*3230*/  VIADD R2, R2, 0x410 ;  /* 0x0000041002027836 */ /* 0x004fe20000000000 */
[----:B------:R-:W-:Y:S01]  /*3240*/  SEL R8, R8, RZ, P0 ;  /* 0x000000ff08087207 */ /* 0x000fe20000000000 */
[----:B------:R-:W-:-:S03]  /*3250*/  VIADD R11, R11, 0x1 ;  /* 0x000000010b0b7836 */ /* 0x000fc60000000000 */
[----:B------:R-:W2:Y:S01]  /*3260*/  LDS.128 R4, [R4+0x490] ;  /* 0x0004900004047984 */ /* 0x000ea20000000c00 */
[----:B------:R-:W-:Y:S02]  /*3270*/  PRMT R2, RZ, 0x654, R2 ;  /* 0x00000654ff027816 */ /* 0x000fe40000000002 */
[C---:B------:R-:W-:Y:S01]  /*3280*/  ISETP.NE.AND P1, PT, R11.reuse, 0x2, PT ;  /* 0x000000020b00780c */ /* 0x040fe20003f25270 */
[----:B------:R-:W-:Y:S01]  /*3290*/  @!PT LDS RZ, [RZ] ;  /* 0x00000000fffff984 */ /* 0x000fe20000000800 */
[----:B------:R-:W-:Y:S01]  /*32a0*/  @!PT LDS RZ, [RZ] ;  /* 0x00000000fffff984 */ /* 0x000fe20000000800 */
[----:B------:R-:W-:Y:S01]  /*32b0*/  @!PT LDS RZ, [RZ] ;  /* 0x00000000fffff984 */ /* 0x000fe20000000800 */
[----:B------:R-:W-:Y:S01]  /*32c0*/  @!PT LDS RZ, [RZ] ;  /* 0x00000000fffff984 */ /* 0x000fe20000000800 */
[----:B------:R3:W-:Y:S06]  /*32d0*/  MEMBAR.ALL.CTA ;  /* 0x0000000000007992 */ /* 0x0007ec0000008000 */
[----:B---3--:R-:W3:Y:S01]  /*32e0*/  FENCE.VIEW.ASYNC.S ;  /* 0x00000000000073c6 */ /* 0x008ee20000000000 */
[----:B------:R-:W-:Y:S01]  /*32f0*/  SEL R11, R11, RZ, P1 ;  /* 0x000000ff0b0b7207 */ /* 0x000fe20000800000 */
[----:B---3--:R3:W-:Y:S01]  /*3300*/  SYNCS.ARRIVE.TRANS64.RED.A1T0 RZ, [R2+URZ], RZ ;  /* 0x000000ff02ff79a7 */ /* 0x0087e200081004ff */
[----:B--2---:R-:W-:-:S02]  /*3310*/  LOP3.LUT P3, RZ, R6, 0x1, RZ, 0xc0, !PT ;  /* 0x0000000106ff7812 */ /* 0x004fc4000786c0ff */
[----:B------:R-:W-:-:S04]  /*3320*/  SEL R5, RZ, 0x1, P1 ;  /* 0x00000001ff057807 */ /* 0x000fc80000800000 */
[----:B------:R-:W-:Y:S02]  /*3330*/  LOP3.LUT R10, R10, R5, RZ, 0x3c, !PT ;  /* 0x000000050a0a7212 */ /* 0x000fe400078e3cff */
[----:B---3--:R-:W-:-:S04]  /*3340*/  SEL R2, RZ, 0x1, P0 ;  /* 0x00000001ff027807 */ /* 0x008fc80000000000 */
[----:B------:R-:W-:Y:S01]  /*3350*/  LOP3.LUT R9, R9, R2, RZ, 0x3c, !PT ;  /* 0x0000000209097212 */ /* 0x000fe200078e3cff */
[----:B------:R-:W-:Y:S06]  /*3360*/  @P3 BRA `(.L_x_51) ;  /* 0xfffffffc002c3947 */ /* 0x000fec000383ffff */
[----:B------:R-:W-:Y:S01]  /*3370*/  ULEA UR4, UR5, UR6, 0x3 ;  /* 0x0000000605047291 */ /* 0x000fe2000f8e18ff */
[----:B------:R-:W-:-:S08]  /*3380*/  SHF.L.U32 R3, R12, 0x1f, RZ ;  /* 0x0000001f0c037819 */ /* 0x000fd000000006ff */
[----:B------:R-:W2:Y:S02]  /*3390*/  SYNCS.PHASECHK.TRANS64 P0, [UR4+0x410], R3 ;  /* 0x00041003ff0075a7 */ /* 0x000ea40008001004 */
[----:B--2---:R-:W-:Y:S05]  /*33a0*/  @P0 BRA `(.L_x_52) ;  /* 0x0000000000080947 */ /* 0x004fea0003800000 */
[----:B------:R-:W2:Y:S02]  /*33b0*/  SYNCS.PHASECHK.TRANS64.TRYWAIT P0, [UR4+0x410], R3 ;  /* 0x00041003ff0075a7 */ /* 0x000ea40008001104 */
[----:B--2---:R-:W-:Y:S05]  /*33c0*/  @!P0 BRA `(.L_x_53) ;  /* 0x0000003c00448947 */ /* 0x004fea0003800000 */
.L_x_52:
[----:B------:R-:W-:-:S04]  /*33d0*/  UIADD3 UR7, UPT, UPT, UR5, 0x1, URZ ;  /* 0x0000000105077890 */ /* 0x000fc8000fffe0ff */
[----:B------:R-:W-:-:S04]  /*33e0*/  UISETP.NE.AND UP0, UPT, UR7, 0x2, UPT ;  /* 0x000000020700788c */ /* 0x000fc8000bf05270 */
[----:B------:R-:W-:Y:S02]  /*33f0*/  USEL UR8, URZ, 0x1, UP0 ;  /* 0x00000001ff087887 */ /* 0x000fe40008000000 */
[----:B------:R-:W-:-:S04]  /*3400*/  USEL UR7, UR7, URZ, UP0 ;  /* 0x000000ff07077287 */ /* 0x000fc80008000000 */
[----:B------:R-:W-:Y:S01]  /*3410*/  ULEA UR7, UR7, UR6, 0x3 ;  /* 0x0000000607077291 */ /* 0x000fe2000f8e18ff */
[----:B--2---:R-:W-:-:S04]  /*3420*/  LOP3.LUT R3, R12, UR8, RZ, 0x3c, !PT ;  /* 0x000000080c037c12 */ /* 0x004fc8000f8e3cff */
[----:B------:R-:W-:-:S04]  /*3430*/  SHF.L.U32 R0, R3, 0x1f, RZ ;  /* 0x0000001f03007819 */ /* 0x000fc800000006ff */
[----:B------:R-:W2:Y:S02]  /*3440*/  SYNCS.PHASECHK.TRANS64 P0, [UR7+0x410], R0 ;  /* 0x00041000ff0075a7 */ /* 0x000ea40008001007 */
[----:B-12---:R-:W-:Y:S05]  /*3450*/  @P0 EXIT ;  /* 0x000000000000094d */ /* 0x006fea0003800000 */
[----:B------:R-:W-:Y:S02]  /*3460*/  SHF.L.U32 R3, R3, 0x1f, RZ ;  /* 0x0000001f03037819 */ /* 0x000fe400000006ff */
[----:B------:R-:W-:-:S07]  /*3470*/  MOV R0, UR7 ;  /* 0x0000000700007c02 */ /* 0x000fce0008000f00 */
.L_x_54:
[----:B-1----:R1:W2:Y:S02]  /*3480*/  SYNCS.PHASECHK.TRANS64.TRYWAIT P0, [R0+URZ+0x410], R3 ;  /* 0x00041003000075a7 */ /* 0x0022a400080011ff */
[----:B--2---:R-:W-:Y:S05]  /*3490*/  @!P0 NANOSLEEP.SYNCS 0x989680 ;  /* 0x009896800000895d */ /* 0x004fea0003900000 */
[----:B------:R-:W2:Y:S02]  /*34a0*/  @!P0 SYNCS.PHASECHK.TRANS64 P0, [R0+URZ+0x410], R3 ;  /* 0x00041003000085a7 */ /* 0x000ea400080010ff */
[----:B--2---:R-:W-:Y:S05]  /*34b0*/  @P0 EXIT ;  /* 0x000000000000094d */ /* 0x004fea0003800000 */
[----:B------:R-:W-:Y:S05]  /*34c0*/  BRA `(.L_x_54) ;  /* 0xfffffffc00ec7947 */ /* 0x000fea000383ffff */
.L_x_47:
[----:B------:R-:W-:Y:S05]  /*34d0*/  BRA.U UP5, `(.L_x_55) ;  /* 0x0000000d057c7547 */ /* 0x000fea000b800000 */
[----:B------:R-:W-:Y:S01]  /*34e0*/  UMOV UR4, 0x40 ;  /* 0x0000004000047882 */ /* 0x000fe20000000000 */
[----:B------:R-:W-:Y:S01]  /*34f0*/  NOP ;  /* 0x0000000000007918 */ /* 0x000fe20000000000 */
[----:B------:R-:W-:Y:S01]  /*3500*/  ULEA UR5, UR51, UR4, 0x18 ;  /* 0x0000000433057291 */ /* 0x000fe2000f8ec0ff */
[----:B------:R-:W-:Y:S02]  /*3510*/  UMOV UR6, 0x400 ;  /* 0x0000040000067882 */ /* 0x000fe40000000000 */
[----:B------:R-:W-:-:S06]  /*3520*/  ULEA UR6, UR51, UR6, 0x18 ;  /* 0x0000000633067291 */ /* 0x000fcc000f8ec0ff */
[----:B------:R-:W2:Y:S02]  /*3530*/  LDS.U8 R0, [UR5+0x1c] ;  /* 0x00001c05ff007984 */ /* 0x000ea40008000000 */
[----:B--2---:R-:W-:-:S13]  /*3540*/  ISETP.NE.AND P0, PT, R0, RZ, PT ;  /* 0x000000ff0000720c */ /* 0x004fda0003f05270 */
[----:B------:R-:W-:Y:S05]  /*3550*/  @P0 BRA `(.L_x_56) ;  /* 0x0000000000580947 */ /* 0x000fea0003800000 */
[----:B------:R-:W-:-:S13]  /*3560*/  ELECT P0, URZ, PT ;  /* 0x0000000000ff782f */ /* 0x000fda0003800000 */
[----:B------:R-:W-:Y:S05]  /*3570*/  @!P0 BRA `(.L_x_57) ;  /* 0x0000000000608947 */ /* 0x000fea0003800000 */
[----:B------:R-:W-:Y:S01]  /*3580*/  UMOV UR4, 0x10 ;  /* 0x0000001000047882 */ /* 0x000fe20000000000 */
[----:B------:R-:W-:Y:S01]  /*3590*/  HFMA2 R0, -RZ, RZ, 0, 5.9604644775390625e-08 ;  /* 0x00000001ff007431 */ /* 0x000fe200000001ff */
[----:B------:R-:W-:-:S03]  /*35a0*/  MOV R3, 0xffff ;  /* 0x0000ffff00037802 */ /* 0x000fc60000000f00 */
[----:B------:R-:W-:Y:S04]  /*35b0*/  DEPBAR.LE SB2, 0x36 ;  /* 0x0000ad800000791a */ /* 0x000fe80000000000 */
[----:B------:R-:W2:Y:S02]  /*35c0*/  UTCATOMSWS.FIND_AND_SET.ALIGN UP0, UR4, UR4 ;  /* 0x00000004000475e3 */ /* 0x000ea40008000800 */
[----:B--2---:R-:W-:Y:S01]  /*35d0*/  MOV R4, UR4 ;  /* 0x0000000400047c02 */ /* 0x004fe20008000f00 */
[----:B------:R-:W-:Y:S06]  /*35e0*/  BRA.U UP0, `(.L_x_58) ;  /* 0x0000000100187547 */ /* 0x000fec000b800000 */
.L_x_59:
[----:B------:R-:W-:Y:S05]  /*35f0*/  NANOSLEEP 0x64 ;  /* 0x000000640000795d */ /* 0x000fea0003800000 */
[----:B------:R-:W-:-:S05]  /*3600*/  UMOV UR4, 0x10 ;  /* 0x0000001000047882 */ /* 0x000fca0000000000 */
[----:B------:R-:W-:Y:S04]  /*3610*/  DEPBAR.LE SB2, 0x36 ;  /* 0x0000ad800000791a */ /* 0x000fe80000000000 */
[----:B------:R-:W2:Y:S02]  /*3620*/  UTCATOMSWS.FIND_AND_SET.ALIGN UP0, UR4, UR4 ;  /* 0x00000004000475e3 */ /* 0x000ea40008000800 */
[----:B--2---:R-:W-:Y:S01]  /*3630*/  MOV R4, UR4 ;  /* 0x0000000400047c02 */ /* 0x004fe20008000f00 */
[----:B------:R-:W-:Y:S05]  /*3640*/  BRA.U !UP0, `(.L_x_59) ;  /* 0xfffffffd08e87547 */ /* 0x000fea000b83ffff */
.L_x_58:
[-C--:B------:R-:W-:Y:S02]  /*3650*/  SHF.L.U32 R3, R3, R4.reuse, RZ ;  /* 0x0000000403037219 */ /* 0x080fe400000006ff */
[----:B------:R-:W-:Y:S01]  /*3660*/  SHF.L.U32 R0, R0, R4, RZ ;  /* 0x0000000400007219 */ /* 0x000fe200000006ff */
[----:B------:R-:W-:Y:S02]  /*3670*/  IMAD.SHL.U32 R4, R4, 0x20, RZ ;  /* 0x0000002004047824 */ /* 0x000fe400078e00ff */
[----:B------:R2:W-:Y:S04]  /*3680*/  ATOMS.OR RZ, [UR5+0x14], R3 ;  /* 0x00001403ffff798c */ /* 0x0005e8000b000005 */
[----:B------:R2:W-:Y:S04]  /*3690*/  ATOMS.OR RZ, [UR5+0x18], R0 ;  /* 0x00001800ffff798c */ /* 0x0005e8000b000005 */
[----:B------:R2:W-:Y:S01]  /*36a0*/  STS [UR6+0x4b0], R4 ;  /* 0x0004b004ff007988 */ /* 0x0005e20008000806 */
[----:B------:R-:W-:Y:S05]  /*36b0*/  BRA `(.L_x_57) ;  /* 0x0000000000107947 */ /* 0x000fea0003800000 */
.L_x_56:
[----:B------:R-:W-:Y:S02]  /*36c0*/  MOV R0, 0xffffffff ;  /* 0xffffffff00007802 */ /* 0x000fe40000000f00 */
[----:B------:R-:W-:-:S03]  /*36d0*/  MOV R4, 0x3700 ;  /* 0x0000370000047802 */ /* 0x000fc60000000f00 */
[----:B------:R2:W-:Y:S04]  /*36e0*/  STS [UR6+0x4b0], R0 ;  /* 0x0004b000ff007988 */ /* 0x0005e80008000806 */
[----:B-12--5:R-:W-:Y:S05]  /*36f0*/  CALL.REL.NOINC `($__internal_1_$__cuda_sm10x_tcgen05_guardrail_trap_phase_invalid_during_alloc) ;  /* 0x0000003c00c87944 */ /* 0x026fea0003c00000 */
.L_x_57:
[----:B------:R-:W-:Y:S05]  /*3700*/  WARPSYNC.ALL ;  /* 0x0000000000007948 */ /* 0x000fea0003800000 */
[----:B------:R-:W3:Y:S01]  /*3710*/  S2UR UR4, SR_CgaCtaId ;  /* 0x00000000000479c3 */ /* 0x000ee20000008800 */
[----:B------:R-:W-:Y:S01]  /*3720*/  UMOV UR14, 0x400 ;  /* 0x00000400000e7882 */ /* 0x000fe20000000000 */
[----:B------:R-:W-:-:S06]  /*3730*/  NOP ;  /* 0x0000000000007918 */ /* 0x000fcc0000000000 */
[----:B------:R-:W-:Y:S06]  /*3740*/  BAR.ARV 0x6, 0xa0 ;  /* 0x0182800000007b1d */ /* 0x000fec0000002000 */
[----:B------:R-:W4:Y:S01]  /*3750*/  LDCU UR5, c[0x0][0x38c] ;  /* 0x00007180ff0577ac */ /* 0x000f220008000800 */
[----:B------:R-:W-:Y:S01]  /*3760*/  LOP3.LUT R2, R2, 0xffff, RZ, 0xc0, !PT ;  /* 0x0000ffff02027812 */ /* 0x000fe200078ec0ff */
[----:B------:R-:W-:Y:S01]  /*3770*/  IMAD.MOV.U32 R11, RZ, RZ, 0x1 ;  /* 0x00000001ff0b7424 */ /* 0x000fe200078e00ff */
[----:B------:R-:W-:Y:S01]  /*3780*/  CS2R R8, SRZ ;  /* 0x0000000000087805 */ /* 0x000fe2000001ff00 */
[----:B------:R-:W1:Y:S01]  /*3790*/  LDCU UR8, c[0x0][0x38c] ;  /* 0x00007180ff0877ac */ /* 0x000e620008000800 */
[----:B------:R-:W-:Y:S01]  /*37a0*/  R2UR UR16, R2 ;  /* 0x00000000021072ca */ /* 0x000fe200000e0000 */
[----:B------:R-:W-:Y:S01]  /*37b0*/  IMAD.MOV.U32 R10, RZ, RZ, RZ ;  /* 0x000000ffff0a7224 */ /* 0x000fe200078e00ff */
[----:B------:R-:W-:Y:S01]  /*37c0*/  UMOV UR18, URZ ;  /* 0x000000ff00127c82 */ /* 0x000fe20008000000 */
[----:B------:R-:W-:Y:S01]  /*37d0*/  UMOV UR11, URZ ;  /* 0x000000ff000b7c82 */ /* 0x000fe20008000000 */
[----:B---3--:R-:W-:Y:S01]  /*37e0*/  ULEA UR14, UR4, UR14, 0x18 ;  /* 0x0000000e040e7291 */ /* 0x008fe2000f8ec0ff */
[----:B------:R-:W-:Y:S01]  /*37f0*/  UMOV UR20, 0x0 ;  /* 0x0000000000147882 */ /* 0x000fe20000000000 */
[----:B------:R-:W-:-:S02]  /*3800*/  UMOV UR21, 0x40c04a0 ;  /* 0x040c04a000157882 */ /* 0x000fc40000000000 */
[----:B------:R-:W-:Y:S02]  /*3810*/  UIADD3 UR6, UPT, UPT, UR14, 0x1d80, URZ ;  /* 0x00001d800e067890 */ /* 0x000fe4000fffe0ff */
[----:B------:R-:W-:Y:S02]  /*3820*/  UIADD3 UR7, UPT, UPT, UR14, 0x20d80, URZ ;  /* 0x00020d800e077890 */ /* 0x000fe4000fffe0ff */
[----:B----4-:R-:W-:Y:S01]  /*3830*/  UIADD3 UR5, UPT, UPT, UR5, 0x1f, URZ ;  /* 0x0000001f05057890 */ /* 0x010fe2000fffe0ff */
[----:B--2---:R-:W2:Y:S01]  /*3840*/  LDS R0, [UR14+0x4b0] ;  /* 0x0004b00eff007984 */ /* 0x004ea20008000800 */
[----:B------:R-:W-:Y:S02]  /*3850*/  USHF.R.U32.HI UR6, URZ, 0x4, UR6 ;  /* 0x00000004ff067899 */ /* 0x000fe40008011606 */
[----:B------:R-:W-:Y:S02]  /*3860*/  USHF.R.S32.HI UR4, URZ, 0x1f, UR5 ;  /* 0x0000001fff047899 */ /* 0x000fe40008011405 */
[----:B------:R-:W-:-:S02]  /*3870*/  ULOP3.LUT UR6, UR6, 0x3fff, URZ, 0xc0, !UPT ;  /* 0x00003fff06067892 */ /* 0x000fc4000f8ec0ff */
[----:B------:R-:W-:Y:S02]  /*3880*/  ULEA.HI UR4, UR4, UR5, URZ, 0x5 ;  /* 0x0000000504047291 */ /* 0x000fe4000f8f28ff */
[----:B------:R-:W-:Y:S02]  /*3890*/  USHF.R.U32.HI UR5, URZ, 0x4, UR7 ;  /* 0x00000004ff057899 */ /* 0x000fe40008011607 */
[----:B------:R-:W-:Y:S02]  /*38a0*/  USHF.R.S32.HI UR22, URZ, 0x5, UR4 ;  /* 0x00000005ff167899 */ /* 0x000fe40008011404 */
[----:B------:R-:W-:Y:S02]  /*38b0*/  ULOP3.LUT UR4, UR5, 0x3fff, URZ, 0xc0, !UPT ;  /* 0x00003fff05047892 */ /* 0x000fe4000f8ec0ff */
[----:B------:R-:W-:Y:S02]  /*38c0*/  UISETP.LT.AND UP0, UPT, UR22, 0x1, UPT ;  /* 0x000000011600788c */ /* 0x000fe4000bf01270 */
[----:B------:R-:W-:-:S02]  /*38d0*/  ULOP3.LUT UR17, UR6, 0x10000, URZ, 0xfc, !UPT ;  /* 0x0001000006117892 */ /* 0x000fc4000f8efcff */
[----:B------:R-:W-:Y:S02]  /*38e0*/  USEL UR23, UR22, 0x1, !UP0 ;  /* 0x0000000116177887 */ /* 0x000fe4000c000000 */
[----:B------:R-:W-:Y:S02]  /*38f0*/  ULOP3.LUT UR4, UR4, 0x10000, URZ, 0xfc, !UPT ;  /* 0x0001000004047892 */ /* 0x000fe4000f8efcff */
[----:B------:R-:W-:Y:S02]  /*3900*/  UIADD3 UR23, UPT, UPT, -UR23, URZ, URZ ;  /* 0x000000ff17177290 */ /* 0x000fe4000fffe1ff */
[----:B-1----:R-:W-:Y:S01]  /*3910*/  UISETP.GE.AND UP4, UPT, UR8, 0x1, UPT ;  /* 0x000000010800788c */ /* 0x002fe2000bf86270 */
[----:B--2---:R-:W-:-:S15]  /*3920*/  R2UR UR24, R0 ;  /* 0x00000000001872ca */ /* 0x004fde00000e0000 */
.L_x_66:
[----:B------:R-:W-:Y:S02]  /*3930*/  LEA R0, R10, UR14, 0x3 ;  /* 0x0000000e0a007c11 */ /* 0x000fe4000f8e18ff */
[----:B------:R-:W-:Y:S02]  /*3940*/  SHF.L.U32 R5, R9, 0x1f, RZ ;  /* 0x0000001f09057819 */ /* 0x000fe400000006ff */
[----:B------:R-:W-:Y:S01]  /*3950*/  PLOP3.LUT P0, PT, PT, PT, UP4, 0x80, 0x8 ;  /* 0x000000000008781c */ /* 0x000fe20003f0f048 */
[----:B------:R-:W-:Y:S01]  /*3960*/  VIADD R3, R0, 0x410 ;  /* 0x0000041000037836 */ /* 0x000fe20000000000 */
[----:B-1----:R-:W1:Y:S02]  /*3970*/  SYNCS.PHASECHK.TRANS64.TRYWAIT P1, [R0+URZ+0x400], R5 ;  /* 0x00040005000075a7 */ /* 0x002e6400080211ff */
[----:B-1-3--:R-:W-:Y:S09]  /*3980*/  @!P1 BRA `(.L_x_60) ;  /* 0x0000003400ec9947 */ /* 0x00aff20003800000 */
.L_x_112:
[----:B------:R-:W-:Y:S01]  /*3990*/  LEA R4, R10, UR14, 0x4 ;  /* 0x0000000e0a047c11 */ /* 0x000fe2000f8e20ff */
[----:B------:R-:W-:Y:S01]  /*39a0*/  @UP4 ULEA UR5, UR11, UR14, 0x3 ;  /* 0x0000000e0b054291 */ /* 0x000fe2000f8e18ff */
[----:B------:R-:W-:Y:S01]  /*39b0*/  PLOP3.LUT P2, PT, PT, PT, PT, 0x80, 0x8 ;  /* 0x000000000008781c */ /* 0x000fe20003f4f070 */
[----:B------:R-:W-:Y:S01]  /*39c0*/  ULEA UR19, UR18, UR14, 0x3 ;  /* 0x0000000e12137291 */ /* 0x000fe2000f8e18ff */
[----:B------:R-:W-:Y:S02]  /*39d0*/  PRMT R3, RZ, 0x654, R3 ;  /* 0x00000654ff037816 */ /* 0x000fe40000000003 */
[----:B-1----:R-:W1:Y:S01]  /*39e0*/  LDS.128 R4, [R4+0x490] ;  /* 0x0004900004047984 */ /* 0x002e620000000c00 */
[----:B------:R-:W-:Y:S02]  /*39f0*/  @P0 SHF.L.U32 R2, R8, 0x1f, RZ ;  /* 0x0000001f08020819 */ /* 0x000fe400000006ff */
[----:B------:R-:W-:Y:S01]  /*3a00*/  SHF.L.U32 R0, R11, 0x1f, RZ ;  /* 0x0000001f0b007819 */ /* 0x000fe200000006ff */
[----:B------:R-:W-:Y:S01]  /*3a10*/  @!PT LDS RZ, [RZ] ;  /* 0x00000000fffff984 */ /* 0x000fe20000000800 */
[----:B------:R-:W-:Y:S01]  /*3a20*/  @!PT LDS RZ, [RZ] ;  /* 0x00000000fffff984 */ /* 0x000fe20000000800 */
[----:B------:R-:W-:Y:S01]  /*3a30*/  @!PT LDS RZ, [RZ] ;  /* 0x00000000fffff984 */ /* 0x000fe20000000800 */
[----:B------:R-:W-:Y:S01]  /*3a40*/  @!PT LDS RZ, [RZ] ;  /* 0x00000000fffff984 */ /* 0x000fe20000000800 */
[----:B------:R2:W-:Y:S06]  /*3a50*/  MEMBAR.ALL.CTA ;  /* 0x0000000000007992 */ /* 0x0005ec0000008000 */
[----:B--2---:R-:W2:Y:S02]  /*3a60*/  FENCE.VIEW.ASYNC.S ;  /* 0x00000000000073c6 */ /* 0x004ea40000000000 */
[----:B--2---:R2:W-:Y:S01]  /*3a70*/  SYNCS.ARRIVE.TRANS64.RED.A1T0 RZ, [R3+URZ], RZ ;  /* 0x000000ff03ff79a7 */ /* 0x0045e200081004ff */
[----:B------:R2:W3:Y:S01]  /*3a80*/  @P0 SYNCS.PHASECHK.TRANS64.TRYWAIT P2, [UR5], R2 ;  /* 0x00000002ff0005a7 */ /* 0x0004e20008041105 */
[----:B-1----:R-:W-:Y:S01]  /*3a90*/  LOP3.LUT P1, RZ, R6, 0x1, RZ, 0xc0, !PT ;  /* 0x0000000106ff7812 */ /* 0x002fe2000782c0ff */
[----:B------:R-:W1:Y:S02]  /*3aa0*/  SYNCS.PHASECHK.TRANS64.TRYWAIT P0, [UR19+0x440], R0 ;  /* 0x00044000ff0075a7 */ /* 0x000e640008001113 */
[----:B-123--:R-:W-:Y:S10]  /*3ab0*/  @!P0 BRA `(.L_x_61) ;  /* 0x0000003400b48947 */ /* 0x00eff40003800000 */
.L_x_114:
[----:B------:R-:W-:Y:S01]  /*3ac0*/  IADD3 R10, PT, PT, R10, 0x1, RZ ;  /* 0x000000010a0a7810 */ /* 0x000fe20007ffe0ff */
[----:B------:R-:W-:Y:S06]  /*3ad0*/  BRA.U !UP4, `(.L_x_62) ;  /* 0x000000010c9c7547 */ /* 0x000fec000b800000 */
[----:B------:R-:W-:Y:S02]  /*3ae0*/  ULEA.HI UR5, UR18, UR18, URZ, 0x1 ;  /* 0x0000001212057291 */ /* 0x000fe4000f8f08ff */
[----:B------:R-:W-:Y:S02]  /*3af0*/  UPLOP3.LUT UP2, UPT, UPT, UPT, UPT, 0x40, 0x4 ;  /* 0x000000000004789c */ /* 0x000fe40003f4e870 */
[----:B------:R-:W-:Y:S02]  /*3b00*/  USHF.R.U32.HI UR6, URZ, 0x1, UR5 ;  /* 0x00000001ff067899 */ /* 0x000fe40008011605 */
[----:B------:R-:W-:Y:S02]  /*3b10*/  ULOP3.LUT UR15, UR5, 0xffe, URZ, 0xc0, !UPT ;  /* 0x00000ffe050f7892 */ /* 0x000fe4000f8ec0ff */
[----:B------:R-:W-:Y:S02]  /*3b20*/  UIMAD UR5, UR6, 0x30, UR24 ;  /* 0x00000030060578a4 */ /* 0x000fe4000f8e0218 */
[----:B------:R-:W-:Y:S01]  /*3b30*/  UIADD3 UR15, UPT, UPT, -UR15, UR18, URZ ;  /* 0x000000120f0f7290 */ /* 0x000fe2000fffe1ff */
[----:B------:R-:W-:Y:S01]  /*3b40*/  UMOV UR13, UR23 ;  /* 0x00000017000d7c82 */ /* 0x000fe20008000000 */
[----:B------:R-:W-:-:S02]  /*3b50*/  UMOV UR12, UR22 ;  /* 0x00000016000c7c82 */ /* 0x000fc40008000000 */
[----:B------:R-:W-:-:S03]  /*3b60*/  ULEA UR15, UR15, UR5, 0x14 ;  /* 0x000000050f0f7291 */ /* 0x000fc6000f8ea0ff */
[----:B------:R-:W-:-:S09]  /*3b70*/  UMOV UR5, UR11 ;  /* 0x0000000b00057c82 */ /* 0x000fd20008000000 */
.L_x_65:
[----:B------:R-:W-:Y:S02]  /*3b80*/  UIADD3 UR13, UPT, UPT, UR13, 0x1, URZ ;  /* 0x000000010d0d7890 */ /* 0x000fe4000fffe0ff */
[----:B--2---:R-:W-:Y:S02]  /*3b90*/  ULEA UR7, UR5, UR14, 0x3 ;  /* 0x0000000e05077291 */ /* 0x004fe4000f8e18ff */
[----:B------:R-:W-:Y:S01]  /*3ba0*/  UISETP.NE.AND UP3, UPT, UR13, URZ, UPT ;  /* 0x000000ff0d00728c */ /* 0x000fe2000bf65270 */
[----:B---3--:R-:W-:Y:S10]  /*3bb0*/  @P2 BRA `(.L_x_63) ;  /* 0x00000000000c2947 */ /* 0x008ff40003800000 */
[----:B-1----:R-:W-:Y:S04]  /*3bc0*/  SHF.L.U32 R3, R8, 0x1f, RZ ;  /* 0x0000001f08037819 */ /* 0x002fe800000006ff */
[----:B------:R-:W1:Y:S02]  /*3bd0*/  SYNCS.PHASECHK.TRANS64.TRYWAIT P0, [UR7], R3 ;  /* 0x00000003ff0075a7 */ /* 0x000e640008001107 */
[----:B-1----:R-:W-:Y:S05]  /*3be0*/  @!P0 BRA `(.L_x_64) ;  /* 0x0000003400808947 */ /* 0x002fea0003800000 */
.L_x_63:
[----:B------:R-:W-:Y:S01]  /*3bf0*/  UISETP.NE.AND UP0, UPT, UR12, 0x1, UPT ;  /* 0x000000010c00788c */ /* 0x000fe2000bf05270 */
[----:B------:R-:W-:Y:S01]  /*3c00*/  PLOP3.LUT P2, PT, PT, PT, PT, 0x80, 0x8 ;  /* 0x000000000008781c */ /* 0x000fe20003f4f070 */
[----:B------:R-:W-:Y:S02]  /*3c10*/  UIADD3 UR6, UPT, UPT, UR5, 0x1, URZ ;  /* 0x0000000105067890 */ /* 0x000fe4000fffe0ff */
[----:B------:R-:W-:Y:S02]  /*3c20*/  UIADD3 UR12, UPT, UPT, UR12, -0x1, URZ ;  /* 0xffffffff0c0c7890 */ /* 0x000fe4000fffe0ff */
[----:B------:R-:W-:Y:S01]  /*3c30*/  UISETP.NE.AND UP1, UPT, UR6, 0x3e, UPT ;  /* 0x0000003e0600788c */ /* 0x000fe2000bf25270 */
[----:B------:R-:W-:Y:S01]  /*3c40*/  PLOP3.LUT P0, PT, PT, PT, UP0, 0x80, 0x8 ;  /* 0x000000000008781c */ /* 0x000fe20003f0f008 */
[----:B------:R-:W-:Y:S02]  /*3c50*/  UMOV UR9, 0xc0004010 ;  /* 0xc000401000097882 */ /* 0x000fe40000000000 */
[----:B------:R-:W-:Y:S02]  /*3c60*/  USEL UR8, URZ, 0x1, UP1 ;  /* 0x00000001ff087887 */ /* 0x000fe40008800000 */
[----:B------:R-:W-:Y:S02]  /*3c70*/  USEL UR11, UR6, URZ, UP1 ;  /* 0x000000ff060b7287 */ /* 0x000fe40008800000 */
[----:B------:R-:W-:Y:S02]  /*3c80*/  UIMAD UR6, UR5, 0x60, UR4 ;  /* 0x00000060050678a4 */ /* 0x000fe4000f8e0204 */
[----:B------:R-:W-:Y:S01]  /*3c90*/  @UP0 ULEA UR10, UR11, UR14, 0x3 ;  /* 0x0000000e0b0a0291 */ /* 0x000fe2000f8e18ff */
[----:B------:R-:W-:Y:S01]  /*3ca0*/  LOP3.LUT R8, R8, UR8, RZ, 0x3c, !PT ;  /* 0x0000000808087c12 */ /* 0x000fe2000f8e3cff */
[----:B------:R-:W-:Y:S03]  /*3cb0*/  ULEA UR8, UR5, UR17, 0x7 ;  /* 0x0000001105087291 */ /* 0x000fe6000f8e38ff */
[----:B-1----:R-:W-:Y:S01]  /*3cc0*/  @P0 SHF.L.U32 R0, R8, 0x1f, RZ ;  /* 0x0000001f08000819 */ /* 0x002fe200000006ff */
[----:B------:R-:W-:Y:S03]  /*3cd0*/  UMOV UR5, UR11 ;  /* 0x0000000b00057c82 */ /* 0x000fe60008000000 */
[----:B------:R2:W3:Y:S01]  /*3ce0*/  @P0 SYNCS.PHASECHK.TRANS64.TRYWAIT P2, [UR10], R0 ;  /* 0x00000000ff0005a7 */ /* 0x0004e2000804110a */
[----:B------:R-:W-:Y:S03]  /*3cf0*/  UIADD3 UR10, UPT, UPT, UR7, 0x1f0, URZ ;  /* 0x000001f0070a7890 */ /* 0x000fe6000fffe0ff */
[----:B------:R-:W-:Y:S02]  /*3d00*/  UMOV UR7, 0xc0004010 ;  /* 0xc000401000077882 */ /* 0x000fe40000000000 */
[----:B------:R2:W-:Y:S01]  /*3d10*/  UTCIMMA gdesc[UR8], gdesc[UR6], tmem[UR15], tmem[UR20], idesc[UR21], UP2 ;  /* 0x00ff1406080075ea */ /* 0x0005e2000900010f */
[----:B------:R-:W-:Y:S03]  /*3d20*/  UPLOP3.LUT UP2, UPT, UPT, UPT, UPT, 0x80, 0x8 ;  /* 0x000000000008789c */ /* 0x000fe60003f4f070 */
[----:B------:R2:W-:Y:S01]  /*3d30*/  UTCBAR.MULTICAST [UR10], URZ, UR16 ;  /* 0x000000ff0a0073e9 */ /* 0x0005e20008000810 */
[----:B------:R-:W-:Y:S07]  /*3d40*/  BRA.U UP3, `(.L_x_65) ;  /* 0xfffffffd038c7547 */ /* 0x000fee000b83ffff */
.L_x_62:
[----:B------:R-:W-:Y:S01]  /*3d50*/  UIADD3 UR5, UPT, UPT, UR18, 0x1, URZ ;  /* 0x0000000112057890 */ /* 0x000fe2000fffe0ff */
[C---:B------:R-:W-:Y:S01]  /*3d60*/  ISETP.NE.AND P0, PT, R10.reuse, 0x2, PT ;  /* 0x000000020a00780c */ /* 0x040fe20003f05270 */
[----:B--2---:R-:W-:Y:S02]  /*3d70*/  UIADD3 UR6, UPT, UPT, UR19, 0x420, URZ ;  /* 0x0000042013067890 */ /* 0x004fe4000fffe0ff */
[----:B------:R-:W-:Y:S01]  /*3d80*/  UISETP.NE.AND UP0, UPT, UR5, 0x4, UPT ;  /* 0x000000040500788c */ /* 0x000fe2000bf05270 */
[----:B-1----:R-:W-:Y:S02]  /*3d90*/  SEL R0, RZ, 0x1, P0 ;  /* 0x00000001ff007807 */ /* 0x002fe40000000000 */
[----:B------:R-:W-:Y:S01]  /*3da0*/  SEL R10, R10, RZ, P0 ;  /* 0x000000ff0a0a7207 */ /* 0x000fe20000000000 */
[----:B------:R-:W-:Y:S01]  /*3db0*/  USEL UR7, URZ, 0x1, UP0 ;  /* 0x00000001ff077887 */ /* 0x000fe20008000000 */
[----:B------:R-:W-:Y:S01]  /*3dc0*/  LOP3.LUT R9, R9, R0, RZ, 0x3c, !PT ;  /* 0x0000000009097212 */ /* 0x000fe200078e3cff */
[----:B------:R-:W-:Y:S01]  /*3dd0*/  USEL UR18, UR5, URZ, UP0 ;  /* 0x000000ff05127287 */ /* 0x000fe20008000000 */
[----:B------:R1:W-:Y:S03]  /*3de0*/  UTCBAR [UR6], URZ ;  /* 0x000000ff060073e9 */ /* 0x0003e600080000ff */
[----:B------:R-:W-:Y:S01]  /*3df0*/  LOP3.LUT R11, R11, UR7, RZ, 0x3c, !PT ;  /* 0x000000070b0b7c12 */ /* 0x000fe2000f8e3cff */
[----:B------:R-:W-:Y:S07]  /*3e00*/  @P1 BRA `(.L_x_66) ;  /* 0xfffffff800c81947 */ /* 0x000fee000383ffff */
[----:B------:R-:W2:Y:S01]  /*3e10*/  S2UR UR8, SR_CgaCtaId ;  /* 0x00000000000879c3 */ /* 0x000ea20000008800 */
[----:B------:R-:W-:Y:S01]  /*3e20*/  ELECT P0, URZ, PT ;  /* 0x0000000000ff782f */ /* 0x000fe20003800000 */
[----:B------:R-:W-:Y:S01]  /*3e30*/  IMAD.MOV.U32 R0, RZ, RZ, 0x1 ;  /* 0x00000001ff007424 */ /* 0x000fe200078e00ff */
[----:B------:R-:W-:Y:S01]  /*3e40*/  UIADD3 UR14, UPT, UPT, UR14, 0x440, URZ ;  /* 0x000004400e0e7890 */ /* 0x000fe2000fffe0ff */
[----:B------:R-:W-:Y:S01]  /*3e50*/  SHF.L.U32 R3, R11, 0x1f, RZ ;  /* 0x0000001f0b037819 */ /* 0x000fe200000006ff */
[----:B------:R-:W-:-:S03]  /*3e60*/  UMOV UR4, 0x40 ;  /* 0x0000004000047882 */ /* 0x000fc60000000000 */
[----:B------:R-:W-:Y:S01]  /*3e70*/  UVIRTCOUNT.DEALLOC.SMPOOL 0x80 ;  /* 0x000000800000784c */ /* 0x000fe20000000000 */
[----:B--2---:R-:W-:Y:S02]  /*3e80*/  ULEA UR8, UR8, UR4, 0x18 ;  /* 0x0000000408087291 */ /* 0x004fe4000f8ec0ff */
[----:B------:R-:W-:-:S07]  /*3e90*/  ULEA UR4, UR18, UR14, 0x3 ;  /* 0x0000000e12047291 */ /* 0x000fce000f8e18ff */
[----:B------:R2:W-:Y:S02]  /*3ea0*/  @P0 STS.U8 [UR8+0x1c], R0 ;  /* 0x00001c00ff000988 */ /* 0x0005e40008000008 */
[----:B------:R-:W4:Y:S02]  /*3eb0*/  SYNCS.PHASECHK.TRANS64.TRYWAIT P0, [UR4], R3 ;  /* 0x00000003ff0075a7 */ /* 0x000f240008001104 */
[----:B--2-4-:R-:W-:Y:S05]  /*3ec0*/  @!P0 BRA `(.L_x_67) ;  /* 0x0000003000e08947 */ /* 0x014fea0003800000 */
.L_x_117:
[----:B------:R-:W-:-:S04]  /*3ed0*/  UIADD3 UR4, UPT, UPT, UR18, 0x1, URZ ;  /* 0x0000000112047890 */ /* 0x000fc8000fffe0ff */
[----:B------:R-:W-:-:S04]  /*3ee0*/  UISETP.NE.AND UP0, UPT, UR4, 0x4, UPT ;  /* 0x000000040400788c */ /* 0x000fc8000bf05270 */
[----:B-1----:R-:W-:Y:S02]  /*3ef0*/  USEL UR6, URZ, 0x1, UP0 ;  /* 0x00000001ff067887 */ /* 0x002fe40008000000 */
[----:B------:R-:W-:-:S04]  /*3f00*/  USEL UR4, UR4, URZ, UP0 ;  /* 0x000000ff04047287 */ /* 0x000fc80008000000 */
[----:B------:R-:W-:Y:S01]  /*3f10*/  ULEA UR5, UR4, UR14, 0x3 ;  /* 0x0000000e04057291 */ /* 0x000fe2000f8e18ff */
[----:B------:R-:W-:-:S04]  /*3f20*/  LOP3.LUT R2, R11, UR6, RZ, 0x3c, !PT ;  /* 0x000000060b027c12 */ /* 0x000fc8000f8e3cff */
[----:B--2---:R-:W-:-:S04]  /*3f30*/  SHF.L.U32 R3, R2, 0x1f, RZ ;  /* 0x0000001f02037819 */ /* 0x004fc800000006ff */
[----:B------:R-:W1:Y:S02]  /*3f40*/  SYNCS.PHASECHK.TRANS64.TRYWAIT P0, [UR5], R3 ;  /* 0x00000003ff0075a7 */ /* 0x000e640008001105 */
[----:B-1----:R-:W-:Y:S05]  /*3f50*/  @!P0 BRA `(.L_x_68) ;  /* 0x0000003000d48947 */ /* 0x002fea0003800000 */
.L_x_119:
        /* <DEDUP_REMOVED lines=9> */
.L_x_121:
[----:B------:R-:W-:-:S04]  /*3ff0*/  UIADD3 UR4, UPT, UPT, UR4, 0x1, URZ ;  /* 0x0000000104047890 */ /* 0x000fc8000fffe0ff */
[----:B------:R-:W-:-:S04]  /*4000*/  UISETP.NE.AND UP0, UPT, UR4, 0x4, UPT ;  /* 0x000000040400788c */ /* 0x000fc8000bf05270 */
[----:B------:R-:W-:Y:S02]  /*4010*/  USEL UR5, URZ, 0x1, UP0 ;  /* 0x00000001ff057887 */ /* 0x000fe40008000000 */
[----:B------:R-:W-:-:S04]  /*4020*/  USEL UR4, UR4, URZ, UP0 ;  /* 0x000000ff04047287 */ /* 0x000fc80008000000 */
[----:B------:R-:W-:Y:S01]  /*4030*/  ULEA UR4, UR4, UR14, 0x3 ;  /* 0x0000000e04047291 */ /* 0x000fe2000f8e18ff */
[----:B-1----:R-:W-:-:S04]  /*4040*/  LOP3.LUT R3, R2, UR5, RZ, 0x3c, !PT ;  /* 0x0000000502037c12 */ /* 0x002fc8000f8e3cff */
[----:B------:R-:W-:-:S04]  /*4050*/  SHF.L.U32 R3, R3, 0x1f, RZ ;  /* 0x0000001f03037819 */ /* 0x000fc800000006ff */
[----:B------:R-:W1:Y:S02]  /*4060*/  SYNCS.PHASECHK.TRANS64.TRYWAIT P0, [UR4], R3 ;  /* 0x00000003ff0075a7 */ /* 0x000e640008001104 */
[----:B-1----:R-:W-:Y:S05]  /*4070*/  @!P0 BRA `(.L_x_70) ;  /* 0x0000003000bc8947 */ /* 0x002fea0003800000 */
.L_x_123:
[----:B------:R-:W-:Y:S01]  /*4080*/  NOP ;  /* 0x0000000000007918 */ /* 0x000fe20000000000 */
[----:B-1----:R-:W1:Y:S01]  /*4090*/  LDS R0, [UR8+0x14] ;  /* 0x00001408ff007984 */ /* 0x002e620008000800 */
[----:B------:R-:W-:Y:S01]  /*40a0*/  ULOP3.LUT UR4, UR24, 0xffff, URZ, 0xc0, !UPT ;  /* 0x0000ffff18047892 */ /* 0x000fe2000f8ec0ff */
[----:B------:R-:W-:Y:S01]  /*40b0*/  UMOV UR5, 0xffff ;  /* 0x0000ffff00057882 */ /* 0x000fe20000000000 */
[----:B------:R-:W-:Y:S02]  /*40c0*/  UMOV UR6, 0x1 ;  /* 0x0000000100067882 */ /* 0x000fe40000000000 */
[----:B------:R-:W-:-:S04]  /*40d0*/  USHF.R.U32.HI UR4, URZ, 0x5, UR4 ;  /* 0x00000005ff047899 */ /* 0x000fc80008011604 */
[----:B------:R-:W-:Y:S02]  /*40e0*/  USHF.L.U32 UR5, UR5, UR4, URZ ;  /* 0x0000000405057299 */ /* 0x000fe400080006ff */
[----:B------:R-:W-:-:S04]  /*40f0*/  USHF.L.U32 UR4, UR6, UR4, URZ ;  /* 0x0000000406047299 */ /* 0x000fc800080006ff */
[----:B-1----:R-:W-:-:S04]  /*4100*/  LOP3.LUT R0, R0, UR5, RZ, 0xc0, !PT ;  /* 0x0000000500007c12 */ /* 0x002fc8000f8ec0ff */
[----:B------:R-:W-:-:S13]  /*4110*/  ISETP.NE.AND P0, PT, R0, UR5, PT ;  /* 0x0000000500007c0c */ /* 0x000fda000bf05270 */
[----:B------:R-:W-:Y:S05]  /*4120*/  @P0 BRA `(.L_x_71) ;  /* 0x0000000000580947 */ /* 0x000fea0003800000 */
[----:B------:R-:W1:Y:S02]  /*4130*/  LDS R0, [UR8+0x18] ;  /* 0x00001808ff007984 */ /* 0x000e640008000800 */
[----:B-1----:R-:W-:-:S04]  /*4140*/  LOP3.LUT R0, R0, UR4, RZ, 0xc0, !PT ;  /* 0x0000000400007c12 */ /* 0x002fc8000f8ec0ff */
[----:B------:R-:W-:-:S13]  /*4150*/  ISETP.NE.AND P0, PT, R0, UR4, PT ;  /* 0x0000000400007c0c */ /* 0x000fda000bf05270 */
[----:B------:R-:W-:Y:S05]  /*4160*/  @P0 BRA `(.L_x_72) ;  /* 0x00000000003c0947 */ /* 0x000fea0003800000 */
[----:B------:R-:W1:Y:S01]  /*4170*/  S2R R2, SR_LANEID ;  /* 0x0000000000027919 */ /* 0x000e620000000000 */
[----:B------:R-:W-:Y:S01]  /*4180*/  ULOP3.LUT UR5, URZ, UR5, URZ, 0x33, !UPT ;  /* 0x00000005ff057292 */ /* 0x000fe2000f8e33ff */
[----:B------:R-:W-:Y:S01]  /*4190*/  LOP3.LUT R4, RZ, UR4, RZ, 0x33, !PT ;  /* 0x00000004ff047c12 */ /* 0x000fe2000f8e33ff */
[----:B------:R-:W-:Y:S02]  /*41a0*/  VOTEU.ANY UR4, UPT, PT ;  /* 0x0000000000047886 */ /* 0x000fe400038e0100 */
[----:B------:R-:W-:Y:S01]  /*41b0*/  UFLO.U32 UR4, UR4 ;  /* 0x00000004000472bd */ /* 0x000fe200080e0000 */
[----:B------:R-:W2:Y:S01]  /*41c0*/  REDUX UR6, R4 ;  /* 0x00000000040673c4 */ /* 0x000ea20000000000 */
[----:B------:R-:W-:-:S06]  /*41d0*/  IMAD.U32 R0, RZ, RZ, UR5 ;  /* 0x00000005ff007e24 */ /* 0x000fcc000f8e00ff */
[----:B------:R4:W-:Y:S01]  /*41e0*/  UTCATOMSWS.AND URZ, UR5 ;  /* 0x0000000500ff79e3 */ /* 0x0009e20008000000 */
[----:B------:R-:W3:Y:S01]  /*41f0*/  REDUX UR7, R0 ;  /* 0x00000000000773c4 */ /* 0x000ee20000000000 */
[----:B-1----:R-:W-:Y:S01]  /*4200*/  ISETP.EQ.U32.AND P0, PT, R2, UR4, PT ;  /* 0x0000000402007c0c */ /* 0x002fe2000bf02070 */
[----:B--2---:R-:W-:Y:S01]  /*4210*/  IMAD.U32 R2, RZ, RZ, UR6 ;  /* 0x00000006ff027e24 */ /* 0x004fe2000f8e00ff */
[----:B---3--:R-:W-:-:S11]  /*4220*/  MOV R3, UR7 ;  /* 0x0000000700037c02 */ /* 0x008fd60008000f00 */
[----:B------:R4:W-:Y:S04]  /*4230*/  @P0 ATOMS.AND RZ, [UR8+0x14], R3 ;  /* 0x00001403ffff098c */ /* 0x0009e8000a800008 */
[----:B------:R4:W-:Y:S01]  /*4240*/  @P0 ATOMS.AND RZ, [UR8+0x18], R2 ;  /* 0x00001802ffff098c */ /* 0x0009e2000a800008 */
[----:B------:R-:W-:Y:S05]  /*4250*/  BRA `(.L_x_73) ;  /* 0x0000000000147947 */ /* 0x000fea0003800000 */
.L_x_72:
[----:B------:R-:W-:Y:S02]  /*4260*/  MOV R2, 0x4280 ;  /* 0x0000428000027802 */ /* 0x000fe40000000f00 */
[----:B---3-5:R-:W-:Y:S05]  /*4270*/  CALL.REL.NOINC `($__internal_0_$__cuda_sm10x_tcgen05_guardrail_trap_col_being_dealloced_not_returned_by_alloc) ;  /* 0x0000003000dc7944 */ /* 0x028fea0003c00000 */
[----:B------:R-:W-:Y:S05]  /*4280*/  BRA `(.L_x_73) ;  /* 0x0000000000087947 */ /* 0x000fea0003800000 */
.L_x_71:
[----:B------:R-:W-:Y:S02]  /*4290*/  MOV R2, 0x42b0 ;  /* 0x000042b000027802 */ /* 0x000fe40000000f00 */
[----:B---3-5:R-:W-:Y:S05]  /*42a0*/  CALL.REL.NOINC `($__internal_2_$__cuda_sm10x_tcgen05_guardrail_trap_unallocated_columns_being_dealloced) ;  /* 0x0000003000e87944 */ /* 0x028fea0003c00000 */
.L_x_73:
[----:B------:R-:W-:Y:S01]  /*42b0*/  NOP ;  /* 0x0000000000007918 */ /* 0x000fe20000000000 */
[----:B----4-:R-:W-:Y:S05]  /*42c0*/  EXIT ;  /* 0x000000000000794d */ /* 0x010fea0003800000 */
.L_x_55:
[----:B------:R-:W-:-:S09]  /*42d0*/  UISETP.NE.OR UP0, UPT, UR20, 0x3, !UP3 ;  /* 0x000000031400788c */ /* 0x000fd2000df05670 */
[----:B------:R-:W-:Y:S05]  /*42e0*/  BRA.U UP0, `(.L_x_74) ;  /* 0x0000000d006c7547 */ /* 0x000fea000b800000 */
[----:B------:R-:W2:Y:S01]  /*42f0*/  LDCU.64 UR4, c[0x0][0x888] ;  /* 0x00011100ff0477ac */ /* 0x000ea20008000a00 */
[----:B------:R-:W3:Y:S01]  /*4300*/  LDC.64 R12, c[0x0][0x348] ;  /* 0x0000d200ff0c7b82 */ /* 0x000ee20000000a00 */
[----:B------:R-:W-:Y:S02]  /*4310*/  HFMA2 R9, -RZ, RZ, 0, 0 ;  /* 0x00000000ff097431 */ /* 0x000fe400000001ff */
[----:B------:R-:W-:Y:S01]  /*4320*/  IMAD.MOV.U32 R11, RZ, RZ, 0x1 ;  /* 0x00000001ff0b7424 */ /* 0x000fe200078e00ff */
[----:B------:R-:W4:Y:S01]  /*4330*/  LDCU UR38, c[0x0][0x370] ;  /* 0x00006e00ff2677ac */ /* 0x000f220008000800 */
[----:B------:R-:W-:Y:S01]  /*4340*/  IMAD.MOV.U32 R10, RZ, RZ, RZ ;  /* 0x000000ffff0a7224 */ /* 0x000fe200078e00ff */
[----:B------:R-:W-:Y:S01]  /*4350*/  MOV R8, 0xc00 ;  /* 0x00000c0000087802 */ /* 0x000fe20000000f00 */
[----:B------:R-:W4:Y:S01]  /*4360*/  LDCU.128 UR32, c[0x0][0xb10] ;  /* 0x00016200ff2077ac */ /* 0x000f220008000c00 */
[----:B------:R-:W1:Y:S01]  /*4370*/  LDCU UR37, c[0x0][0x374] ;  /* 0x00006e80ff2577ac */ /* 0x000e620008000800 */
[----:B------:R-:W1:Y:S01]  /*4380*/  LDCU.64 UR30, c[0x0][0x890] ;  /* 0x00011200ff1e77ac */ /* 0x000e620008000a00 */
[----:B--2---:R-:W-:Y:S01]  /*4390*/  UISETP.NE.U32.AND UP0, UPT, UR4, URZ, UPT ;  /* 0x000000ff0400728c */ /* 0x004fe2000bf05070 */
[----:B------:R-:W2:Y:S01]  /*43a0*/  LDCU UR15, c[0x0][0xb0c] ;  /* 0x00016180ff0f77ac */ /* 0x000ea20008000800 */
[----:B------:R-:W3:Y:S01]  /*43b0*/  LDCU UR43, c[0x0][0xb20] ;  /* 0x00016400ff2b77ac */ /* 0x000ee20008000800 */
[----:B------:R-:W3:Y:S01]  /*43c0*/  LDCU UR4, c[0x0][0xb30] ;  /* 0x00016600ff0477ac */ /* 0x000ee20008000800 */
[----:B------:R-:W-:Y:S01]  /*43d0*/  UMOV UR21, 0x400 ;  /* 0x0000040000157882 */ /* 0x000fe20000000000 */
[----:B----4-:R-:W-:-:S02]  /*43e0*/  UIMAD.WIDE.U32 UR6, UR38, UR32, URZ ;  /* 0x00000020260672a5 */ /* 0x010fc4000f8e00ff */
[----:B-1----:R-:W-:Y:S02]  /*43f0*/  UIMAD.WIDE.U32 UR8, UR37, UR35, URZ ;  /* 0x00000023250872a5 */ /* 0x002fe4000f8e00ff */
[----:B------:R-:W-:Y:S02]  /*4400*/  ULEA UR21, UR51, UR21, 0x18 ;  /* 0x0000001533157291 */ /* 0x000fe4000f8ec0ff */
[----:B------:R-:W-:Y:S02]  /*4410*/  UISETP.NE.AND.EX UP5, UPT, UR5, URZ, UPT, UP0 ;  /* 0x000000ff0500728c */ /* 0x000fe4000bfa5300 */
[----:B------:R-:W-:Y:S02]  /*4420*/  UISETP.NE.U32.AND UP6, UPT, UR30, URZ, UPT ;  /* 0x000000ff1e00728c */ /* 0x000fe4000bfc5070 */
[----:B------:R-:W-:Y:S02]  /*4430*/  UIADD3 UR5, UPT, UPT, UR21, 0x3e0, URZ ;  /* 0x000003e015057890 */ /* 0x000fe4000fffe0ff */
[----:B------:R-:W-:Y:S01]  /*4440*/  UISETP.NE.AND UP0, UPT, UR41, 0x1, UPT ;  /* 0x000000012900788c */ /* 0x000fe2000bf05270 */
[----:B------:R-:W-:Y:S01]  /*4450*/  UMOV UR40, UR7 ;  /* 0x0000000700287c82 */ /* 0x000fe20008000000 */
[----:B------:R-:W-:Y:S01]  /*4460*/  UMOV UR39, UR9 ;  /* 0x0000000900277c82 */ /* 0x000fe20008000000 */
[----:B------:R-:W-:-:S02]  /*4470*/  USEL UR42, URZ, 0x1, UP4 ;  /* 0x00000001ff2a7887 */ /* 0x000fc4000a000000 */
[----:B--2---:R-:W-:Y:S02]  /*4480*/  UISETP.NE.AND UP0, UPT, UR15, 0x1, UPT ;  /* 0x000000010f00788c */ /* 0x004fe4000bf05270 */
[----:B------:R-:W-:Y:S02]  /*4490*/  UPLOP3.LUT UP4, UPT, UPT, UPT, UPT, 0x40, 0x4 ;  /* 0x000000000004789c */ /* 0x000fe40003f8e870 */
[----:B------:R-:W-:Y:S01]  /*44a0*/  UISETP.GE.AND UP2, UPT, UR41, 0x1, UPT ;  /* 0x000000012900788c */ /* 0x000fe2000bf46270 */
[----:B------:R-:W1:Y:S01]  /*44b0*/  LDCU.64 UR22, c[0x0][0xb28] ;  /* 0x00016500ff1677ac */ /* 0x000e620008000a00 */
[----:B------:R-:W-:Y:S02]  /*44c0*/  UISETP.NE.AND.EX UP6, UPT, UR31, URZ, UPT, UP6 ;  /* 0x000000ff1f00728c */ /* 0x000fe4000bfc5360 */
[----:B------:R-:W-:Y:S02]  /*44d0*/  UPRMT UR51, UR51, 0x654, UR5 ;  /* 0x0000065433337896 */ /* 0x000fe40008000005 */
[----:B------:R-:W-:-:S02]  /*44e0*/  USHF.R.U32.HI UR40, URZ, UR33, UR40 ;  /* 0x00000021ff287299 */ /* 0x000fc40008011628 */
[----:B---3--:R-:W-:Y:S02]  /*44f0*/  USHF.R.U32.HI UR39, URZ, UR43, UR39 ;  /* 0x0000002bff277299 */ /* 0x008fe40008011627 */
[----:B------:R-:W-:Y:S02]  /*4500*/  UISETP.NE.AND UP0, UPT, UR34, 0x1, UPT ;  /* 0x000000012200788c */ /* 0x000fe4000bf05270 */
[----:B------:R-:W-:-:S11]  /*4510*/  UISETP.NE.AND UP3, UPT, UR4, 0x1, UPT ;  /* 0x000000010400788c */ /* 0x000fd6000bf65270 */
.L_x_82:
[C---:B------:R-:W-:Y:S02]  /*4520*/  LEA R3, R10.reuse, UR21, 0x3 ;  /* 0x000000150a037c11 */ /* 0x040fe4000f8e18ff */
[----:B------:R-:W-:Y:S02]  /*4530*/  SHF.L.U32 R0, R9, 0x1f, RZ ;  /* 0x0000001f09007819 */ /* 0x000fe400000006ff */
[----:B------:R-:W-:Y:S02]  /*4540*/  LEA R5, R10, UR21, 0x4 ;  /* 0x000000150a057c11 */ /* 0x000fe4000f8e20ff */
[----:B--2---:R-:W2:Y:S02]  /*4550*/  SYNCS.PHASECHK.TRANS64.TRYWAIT P0, [R3+URZ+0x400], R0 ;  /* 0x00040000030075a7 */ /* 0x004ea400080011ff */
[----:B--2---:R-:W-:Y:S05]  /*4560*/  @!P0 BRA `(.L_x_75) ;  /* 0x0000002c00988947 */ /* 0x004fea0003800000 */
.L_x_124:
[----:B------:R-:W3:Y:S01]  /*4570*/  LDS.128 R4, [R5+0x490] ;  /* 0x0004900005047984 */ /* 0x000ee20000000c00 */
[----:B------:R-:W-:Y:S01]  /*4580*/  UISETP.GE.AND UP0, UPT, UR41, 0x1, UPT ;  /* 0x000000012900788c */ /* 0x000fe2000bf06270 */
[----:B------:R-:W-:Y:S01]  /*4590*/  @!PT LDS RZ, [RZ] ;  /* 0x00000000fffff984 */ /* 0x000fe20000000800 */
[----:B------:R-:W-:Y:S01]  /*45a0*/  @!PT LDS RZ, [RZ] ;  /* 0x00000000fffff984 */ /* 0x000fe20000000800 */
[----:B------:R-:W-:Y:S01]  /*45b0*/  @!PT LDS RZ, [RZ] ;  /* 0x00000000fffff984 */ /* 0x000fe20000000800 */
[----:B------:R-:W-:Y:S01]  /*45c0*/  @!PT LDS RZ, [RZ] ;  /* 0x00000000fffff984 */ /* 0x000fe20000000800 */
[----:B------:R4:W-:Y:S06]  /*45d0*/  MEMBAR.ALL.CTA ;  /* 0x0000000000007992 */ /* 0x0009ec0000008000 */
[----:B----4-:R-:W4:Y:S01]  /*45e0*/  FENCE.VIEW.ASYNC.S ;  /* 0x00000000000073c6 */ /* 0x010f220000000000 */
[----:B---3--:R-:W-:Y:S11]  /*45f0*/  LOP3.LUT P0, RZ, R6, 0x1, RZ, 0xc0, !PT ;  /* 0x0000000106ff7812 */ /* 0x008ff6000780c0ff */
[----:B------:R-:W-:Y:S02]  /*4600*/  @!UPT UIADD3 URZ, UPT, UPT, URZ, URZ, URZ ;  /* 0x000000fffffff290 */ /* 0x000fe4000fffe0ff */
[----:B----4-:R-:W-:Y:S01]  /*4610*/  VOTEU.ANY UP2, P0 ;  /* 0x0000000000ff7886 */ /* 0x010fe20000040100 */
[----:B------:R-:W-:Y:S11]  /*4620*/  PLOP3.LUT P0, PT, PT, PT, UP2, 0x80, 0x8 ;  /* 0x000000000008781c */ /* 0x000ff60003f0f028 */
[----:B------:R-:W-:Y:S02]  /*4630*/  @!UPT UIADD3 URZ, UPT, UPT, URZ, URZ, URZ ;  /* 0x000000fffffff290 */ /* 0x000fe4000fffe0ff */
[----:B--2---:R-:W-:Y:S02]  /*4640*/  @P0 SHF.R.U32.HI R0, RZ, 0x10, R5 ;  /* 0x00000010ff000819 */ /* 0x004fe40000011605 */
[----:B------:R-:W-:Y:S02]  /*4650*/  @P0 MOV R2, R4 ;  /* 0x0000000400020202 */ /* 0x000fe40000000f00 */
[----:B------:R-:W-:Y:S01]  /*4660*/  @P0 R2UR UR4, R0 ;  /* 0x00000000000402ca */ /* 0x000fe200000e0000 */
[----:B------:R-:W-:Y:S01]  /*4670*/  VIADD R0, R3, 0x410 ;  /* 0x0000041003007836 */ /* 0x000fe20000000000 */
[----:B------:R-:W-:Y:S02]  /*4680*/  @P0 LOP3.LUT R4, R5, 0xffff, RZ, 0xc0, !PT ;  /* 0x0000ffff05040812 */ /* 0x000fe400078ec0ff */
[----:B------:R-:W-:Y:S02]  /*4690*/  @P0 R2UR UR6, R2 ;  /* 0x00000000020602ca */ /* 0x000fe400000e0000 */
[----:B------:R-:W-:Y:S02]  /*46a0*/  PRMT R0, RZ, 0x654, R0 ;  /* 0x00000654ff007816 */ /* 0x000fe40000000000 */
[----:B------:R-:W-:Y:S02]  /*46b0*/  @P0 R2UR UR5, R4 ;  /* 0x00000000040502ca */ /* 0x000fe400000e0000 */
[----:B------:R2:W-:Y:S03]  /*46c0*/  SYNCS.ARRIVE.TRANS64.RED.A1T0 RZ, [R0+URZ], RZ ;  /* 0x000000ff00ff79a7 */ /* 0x0005e600081004ff */
[----:B------:R-:W-:Y:S04]  /*46d0*/  @UP2 UMOV UR29, UR4 ;  /* 0x00000004001d2c82 */ /* 0x000fe80008000000 */
[----:B------:R-:W-:Y:S04]  /*46e0*/  @UP2 UMOV UR14, UR6 ;  /* 0x00000006000e2c82 */ /* 0x000fe80008000000 */
[----:B------:R-:W-:Y:S01]  /*46f0*/  @UP2 UMOV UR13, UR5 ;  /* 0x00000005000d2c82 */ /* 0x000fe20008000000 */
[----:B------:R-:W-:Y:S05]  /*4700*/  BRA.U !UP0, `(.L_x_76) ;  /* 0x0000000108c07547 */ /* 0x000fea000b800000 */
[----:B------:R-:W-:Y:S02]  /*4710*/  UIMAD.WIDE.U32 UR8, UR13, UR35, URZ ;  /* 0x000000230d0872a5 */ /* 0x000fe4000f8e00ff */
[----:B------:R-:W-:Y:S02]  /*4720*/  UP2UR UR12, UPR, URZ, 0x4 ;  /* 0x00000004ff0c7883 */ /* 0x000fe40008000000 */
[----:B------:R-:W-:Y:S02]  /*4730*/  UISETP.NE.AND UP2, UPT, UR34, 0x1, UPT ;  /* 0x000000012200788c */ /* 0x000fe4000bf45270 */
[----:B------:R-:W-:Y:S02]  /*4740*/  UIMAD.WIDE.U32 UR10, UR14, UR32, URZ ;  /* 0x000000200e0a72a5 */ /* 0x000fe4000f8e00ff */
[----:B------:R-:W-:Y:S02]  /*4750*/  USEL UR4, UR37, UR39, !UP2 ;  /* 0x0000002725047287 */ /* 0x000fe4000d000000 */
[----:B------:R-:W-:Y:S02]  /*4760*/  UISETP.NE.AND UP0, UPT, UR15, 0x1, UPT ;  /* 0x000000010f00788c */ /* 0x000fe4000bf05270 */
[----:B------:R-:W-:Y:S02]  /*4770*/  UP2UR UR20, UPR, URZ, 0x2 ;  /* 0x00000002ff147883 */ /* 0x000fe40008000000 */
[----:B------:R-:W-:Y:S02]  /*4780*/  UISETP.NE.AND UP1, UPT, UR41, 0x1, UPT ;  /* 0x000000012900788c */ /* 0x000fe4000bf25270 */
[----:B-1----:R-:W-:Y:S02]  /*4790*/  UIMAD.WIDE.U32 UR16, UR4, UR22, URZ ;  /* 0x00000016041072a5 */ /* 0x002fe4000f8e00ff */
[----:B------:R-:W-:Y:S01]  /*47a0*/  USEL UR7, UR38, UR40, !UP0 ;  /* 0x0000002826077287 */ /* 0x000fe2000c000000 */
[----:B------:R-:W-:Y:S02]  /*47b0*/  UMOV UR5, UR9 ;  /* 0x0000000900057c82 */ /* 0x000fe40008000000 */
[----:B------:R-:W-:Y:S02]  /*47c0*/  USHF.R.U32.HI UR6, URZ, UR43, UR5 ;  /* 0x0000002bff067299 */ /* 0x000fe40008011605 */
[----:B------:R-:W-:Y:S02]  /*47d0*/  UIMAD.WIDE.U32 UR18, UR7, UR22, URZ ;  /* 0x00000016071272a5 */ /* 0x000fe4000f8e00ff */
[----:B------:R-:W-:Y:S02]  /*47e0*/  USEL UR6, UR13, UR6, !UP2 ;  /* 0x000000060d067287 */ /* 0x000fe4000d000000 */
[----:B------:R-:W-:Y:S01]  /*47f0*/  UISETP.NE.AND UP2, UPT, UR12, URZ, UPT ;  /* 0x000000ff0c00728c */ /* 0x000fe2000bf45270 */
[----:B------:R-:W-:Y:S01]  /*4800*/  UMOV UR5, UR11 ;  /* 0x0000000b00057c82 */ /* 0x000fe20008000000 */
[----:B------:R-:W-:Y:S02]  /*4810*/  UIMAD.WIDE.U32 UR10, UR6, UR22, URZ ;  /* 0x00000016060a72a5 */ /* 0x000fe4000f8e00ff */
[----:B------:R-:W-:Y:S03]  /*4820*/  USHF.R.U32.HI UR8, URZ, UR33, UR5 ;  /* 0x00000021ff087299 */ /* 0x000fe60008011605 */
[----:B------:R-:W-:Y:S02]  /*4830*/  UMOV UR5, UR17 ;  /* 0x0000001100057c82 */ /* 0x000fe40008000000 */
[----:B------:R-:W-:Y:S03]  /*4840*/  @UP1 USHF.R.U32.HI UR4, URZ, UR23, UR5 ;  /* 0x00000017ff041299 */ /* 0x000fe60008011605 */
[----:B------:R-:W-:Y:S01]  /*4850*/  UMOV UR5, UR19 ;  /* 0x0000001300057c82 */ /* 0x000fe20008000000 */
[----:B------:R-:W-:Y:S02]  /*4860*/  UIMAD UR4, UR41, UR4, URZ ;  /* 0x00000004290472a4 */ /* 0x000fe4000f8e02ff */
[----:B------:R-:W-:Y:S02]  /*4870*/  @UP1 USHF.R.U32.HI UR7, URZ, UR23, UR5 ;  /* 0x00000017ff071299 */ /* 0x000fe40008011605 */
[----:B------:R-:W-:Y:S02]  /*4880*/  USEL UR5, UR14, UR8, !UP0 ;  /* 0x000000080e057287 */ /* 0x000fe4000c000000 */
[----:B------:R-:W-:Y:S02]  /*4890*/  UIMAD UR8, UR41, UR7, URZ ;  /* 0x00000007290872a4 */ /* 0x000fe4000f8e02ff */
[----:B------:R-:W-:Y:S03]  /*48a0*/  UISETP.GE.AND UP0, UPT, UR6, UR4, UPT ;  /* 0x000000040600728c */ /* 0x000fe6000bf06270 */
[----:B------:R-:W-:Y:S01]  /*48b0*/  UMOV UR4, UR11 ;  /* 0x0000000b00047c82 */ /* 0x000fe20008000000 */
[----:B------:R-:W-:Y:S02]  /*48c0*/  UISETP.GE.OR UP0, UPT, UR5, UR8, UP0 ;  /* 0x000000080500728c */ /* 0x000fe40008706670 */
[----:B------:R-:W-:Y:S02]  /*48d0*/  USHF.R.U32.HI UR4, URZ, UR23, UR4 ;  /* 0x00000017ff047299 */ /* 0x000fe40008011604 */
[----:B------:R-:W-:Y:S02]  /*48e0*/  UIMAD.WIDE.U32 UR8, UR5, UR22, URZ ;  /* 0x00000016050872a5 */ /* 0x000fe4000f8e00ff */
[----:B------:R-:W-:Y:S04]  /*48f0*/  USEL UR10, UR6, UR4, !UP1 ;  /* 0x00000004060a7287 */ /* 0x000fe8000c800000 */
[----:B------:R-:W-:Y:S01]  /*4900*/  UIADD3 UR11, UPT, UPT, -UR10, URZ, URZ ;  /* 0x000000ff0a0b7290 */ /* 0x000fe2000fffe1ff */
[----:B------:R-:W-:Y:S02]  /*4910*/  @!UP0 UMOV UR4, UR9 ;  /* 0x0000000900048c82 */ /* 0x000fe40008000000 */
[----:B------:R-:W-:Y:S02]  /*4920*/  @!UP0 USHF.R.U32.HI UR4, URZ, UR23, UR4 ;  /* 0x00000017ff048299 */ /* 0x000fe40008011604 */
[----:B------:R-:W-:Y:S02]  /*4930*/  UIMAD UR8, UR41, UR11, UR6 ;  /* 0x0000000b290872a4 */ /* 0x000fe4000f8e0206 */
[----:B------:R-:W-:Y:S02]  /*4940*/  @!UP0 USEL UR4, UR5, UR4, !UP1 ;  /* 0x0000000405048287 */ /* 0x000fe4000c800000 */
[----:B------:R-:W-:Y:S02]  /*4950*/  UISETP.NE.AND UP1, UPT, UR20, URZ, UPT ;  /* 0x000000ff1400728c */ /* 0x000fe4000bf25270 */
[----:B------:R-:W-:Y:S02]  /*4960*/  @!UP0 UIMAD UR8, UR7, UR8, UR4 ;  /* 0x00000008070882a4 */ /* 0x000fe4000f8e0204 */
[----:B------:R-:W-:Y:S02]  /*4970*/  @!UP0 UIADD3 UR9, UPT, UPT, UR10, -UR4, URZ ;  /* 0x800000040a098290 */ /* 0x000fe4000fffe0ff */
[----:B------:R-:W-:Y:S02]  /*4980*/  UIADD3 UR4, UPT, UPT, -UR5, URZ, URZ ;  /* 0x000000ff05047290 */ /* 0x000fe4000fffe1ff */
[----:B------:R-:W-:Y:S02]  /*4990*/  UIADD3 UR7, UPT, UPT, -UR6, URZ, URZ ;  /* 0x000000ff06077290 */ /* 0x000fe4000fffe1ff */
[----:B------:R-:W-:Y:S02]  /*49a0*/  @!UP0 UIMAD UR6, UR9, UR41, UR5 ;  /* 0x00000029090682a4 */ /* 0x000fe4000f8e0205 */
[----:B------:R-:W-:Y:S02]  /*49b0*/  UIMAD UR14, UR15, UR4, UR14 ;  /* 0x000000040f0e72a4 */ /* 0x000fe4000f8e020e */
[----:B------:R-:W-:Y:S01]  /*49c0*/  UIMAD UR4, UR34, UR7, UR13 ;  /* 0x00000007220472a4 */ /* 0x000fe2000f8e020d */
[----:B------:R-:W-:Y:S02]  /*49d0*/  @!UP0 UMOV UR5, UR8 ;  /* 0x0000000800058c82 */ /* 0x000fe40008000000 */
[----:B------:R-:W-:Y:S02]  /*49e0*/  UIMAD UR14, UR5, UR15, UR14 ;  /* 0x0000000f050e72a4 */ /* 0x000fe4000f8e020e */
[----:B------:R-:W-:Y:S11]  /*49f0*/  UIMAD UR13, UR6, UR34, UR4 ;  /* 0x00000022060d72a4 */ /* 0x000ff6000f8e0204 */
[----:B------:R-:W-:Y:S01]  /*4a00*/  @!UPT UIADD3 URZ, UPT, UPT, URZ, URZ, URZ ;  /* 0x000000fffffff290 */ /* 0x000fe2000fffe0ff */
.L_x_76:
[----:B------:R-:W3:Y:S01]  /*4a10*/  @!UP3 LDCU.128 UR8, c[0x0][0xb10] ;  /* 0x00016200ff08b7ac */ /* 0x000ee20008000c00 */
[----:B------:R-:W-:Y:S02]  /*4a20*/  ISETP.NE.U32.AND P0, PT, RZ, UR30, PT ;  /* 0x0000001eff007c0c */ /* 0x000fe4000bf05070 */
[----:B------:R-:W-:Y:S02]  /*4a30*/  SHF.L.U32 R2, R11, 0x1f, RZ ;  /* 0x0000001f0b027819 */ /* 0x000fe400000006ff */
[----:B------:R-:W-:Y:S01]  /*4a40*/  ISETP.NE.AND.EX P0, PT, RZ, UR31, PT, P0 ;  /* 0x0000001fff007c0c */ /* 0x000fe2000bf05300 */
[----:B------:R-:W4:Y:S01]  /*4a50*/  @!UP3 LDCU UR5, c[0x0][0xb0c] ;  /* 0x00016180ff05b7ac */ /* 0x000f220008000800 */
[----:B---3--:R-:W-:Y:S07]  /*4a60*/  UIMAD.WIDE.U32 UR6, UR14, UR8, URZ ;  /* 0x000000080e0672a5 */ /* 0x008fee000f8e00ff */
[----:B------:R-:W-:Y:S01]  /*4a70*/  @!UP3 UMOV UR4, UR7 ;  /* 0x000000070004bc82 */ /* 0x000fe20008000000 */
[----:B----4-:R-:W-:Y:S02]  /*4a80*/  @!UP3 UISETP.NE.AND UP0, UPT, UR5, 0x1, UPT ;  /* 0x000000010500b88c */ /* 0x010fe4000bf05270 */
[----:B------:R-:W-:Y:S02]  /*4a90*/  @!UP3 USHF.R.U32.HI UR4, URZ, UR9, UR4 ;  /* 0x00000009ff04b299 */ /* 0x000fe40008011604 */
[----:B------:R-:W-:Y:S02]  /*4aa0*/  UIMAD.WIDE.U32 UR6, UR13, UR11, URZ ;  /* 0x0000000b0d0672a5 */ /* 0x000fe4000f8e00ff */
[----:B------:R-:W-:Y:S02]  /*4ab0*/  @!UP3 USEL UR8, UR14, UR4, !UP0 ;  /* 0x000000040e08b287 */ /* 0x000fe4000c000000 */
[----:B------:R-:W-:Y:S03]  /*4ac0*/  @!UP3 UISETP.NE.AND UP0, UPT, UR10, 0x1, UPT ;  /* 0x000000010a00b88c */ /* 0x000fe6000bf05270 */
[----:B------:R-:W-:Y:S02]  /*4ad0*/  @!UP3 UMOV UR6, UR7 ;  /* 0x000000070006bc82 */ /* 0x000fe40008000000 */
[----:B------:R-:W3:Y:S02]  /*4ae0*/  @!UP3 LDCU UR4, c[0x0][0xb20] ;  /* 0x00016400ff04b7ac */ /* 0x000ee40008000800 */
[----:B---3--:R-:W-:Y:S04]  /*4af0*/  @!UP3 USHF.R.U32.HI UR6, URZ, UR4, UR6 ;  /* 0x00000004ff06b299 */ /* 0x008fe80008011606 */
[----:B------:R-:W-:Y:S04]  /*4b00*/  @!UP3 USEL UR6, UR13, UR6, !UP0 ;  /* 0x000000060d06b287 */ /* 0x000fe8000c000000 */
[----:B------:R-:W-:Y:S02]  /*4b10*/  @!UP3 UIADD3 UR4, UPT, UPT, -UR8, UR6, URZ ;  /* 0x000000060804b290 */ /* 0x000fe4000fffe1ff */
[----:B------:R-:W-:Y:S02]  /*4b20*/  @!UP3 UIADD3 UR6, UPT, UPT, UR8, -UR6, URZ ;  /* 0x800000060806b290 */ /* 0x000fe4000fffe0ff */
[----:B------:R-:W-:Y:S02]  /*4b30*/  @!UP3 UIMAD UR14, UR4, UR5, UR14 ;  /* 0x00000005040eb2a4 */ /* 0x000fe4000f8e020e */
[----:B------:R-:W-:Y:S01]  /*4b40*/  @!UP3 UIMAD UR13, UR6, UR10, UR13 ;  /* 0x0000000a060db2a4 */ /* 0x000fe2000f8e020d */
[----:B------:R-:W-:Y:S11]  /*4b50*/  BRA.U UP4, `(.L_x_77) ;  /* 0x0000000104107547 */ /* 0x000ff6000b800000 */
[----:B--2---:R-:W-:Y:S04]  /*4b60*/  MOV R0, UR42 ;  /* 0x0000002a00007c02 */ /* 0x004fe80008000f00 */
[----:B------:R-:W-:Y:S04]  /*4b70*/  SHF.L.U32 R3, R0, 0x1f, RZ ;  /* 0x0000001f00037819 */ /* 0x000fe800000006ff */
[----:B------:R-:W2:Y:S02]  /*4b80*/  SYNCS.PHASECHK.TRANS64.TRYWAIT P1, [UR21+0x3f8], R3 ;  /* 0x0003f803ff0075a7 */ /* 0x000ea40008021115 */
[----:B--2---:R-:W-:Y:S05]  /*4b90*/  @!P1 BRA `(.L_x_78) ;  /* 0x0000002800209947 */ /* 0x004fea0003800000 */
.L_x_77:
[----:B------:R-:W-:Y:S05]  /*4ba0*/  BRA.U !UP6, `(.L_x_79) ;  /* 0x000000010e387547 */ /* 0x000fea000b800000 */
[----:B------:R-:W-:Y:S01]  /*4bb0*/  UPLOP3.LUT UP1, UPT, UPT, UPT, UP5, 0x80, 0x8 ;  /* 0x000000000008789c */ /* 0x000fe20003f2f050 */
[----:B------:R-:W-:Y:S01]  /*4bc0*/  HFMA2 R57, -RZ, RZ, 0, 5.9604644775390625e-08 ;  /* 0x00000001ff397431 */ /* 0x000fe200000001ff */
[----:B------:R-:W2:Y:S04]  /*4bd0*/  LDCU.64 UR8, c[0x0][0x358] ;  /* 0x00006b00ff0877ac */ /* 0x000ea80008000a00 */
[----:B------:R-:W-:Y:S05]  /*4be0*/  PLOP3.LUT P1, PT, PT, PT, UP1, 0x80, 0x8 ;  /* 0x000000000008781c */ /* 0x000fea0003f2f018 */
[----:B------:R-:W3:Y:S01]  /*4bf0*/  @UP1 LDCU.64 UR4, c[0x0][0x888] ;  /* 0x00011100ff0417ac */ /* 0x000ee20008000a00 */
[----:B------:R-:W-:Y:S04]  /*4c00*/  @UP1 UIMAD UR6, UR36, UR30, URZ ;  /* 0x0000001e240612a4 */ /* 0x000fe8000f8e02ff */
[----:B---3--:R-:W-:Y:S06]  /*4c10*/  @UP1 UIMAD.WIDE UR4, UR6, 0x4, UR4 ;  /* 0x00000004060418a5 */ /* 0x008fec000f8e0204 */
[----:B------:R-:W-:Y:S02]  /*4c20*/  IMAD.U32 R4, RZ, RZ, UR4 ;  /* 0x00000004ff047e24 */ /* 0x000fe4000f8e00ff */
[----:B------:R-:W-:Y:S05]  /*4c30*/  IMAD.U32 R5, RZ, RZ, UR5 ;  /* 0x00000005ff057e24 */ /* 0x000fea000f8e00ff */
[----:B--2---:R-:W2:Y:S02]  /*4c40*/  @P1 LDG.E R0, desc[UR8][R4.64] ;  /* 0x0000000804001981 */ /* 0x004ea4000c1e1900 */
[----:B--2---:R-:W-:Y:S01]  /*4c50*/  @P1 R2UR UR45, R0 ;  /* 0x00000000002d12ca */ /* 0x004fe200000e0000 */
[----:B------:R-:W-:Y:S05]  /*4c60*/  IMAD.MOV.U32 R0, RZ, RZ, 0x1 ;  /* 0x00000001ff007424 */ /* 0x000fea00078e00ff */
[----:B------:R-:W-:Y:S08]  /*4c70*/  @!P1 PRMT R57, R0, 0x7610, R57 ;  /* 0x0000761000399816 */ /* 0x000ff00000000039 */
[----:B------:R-:W3:Y:S02]  /*4c80*/  @!UP1 LDCU UR45, c[0x0][0x880] ;  /* 0x00011000ff2d97ac */ /* 0x000ee40008000800 */
.L_x_79:
[----:B---3--:R-:W-:Y:S01]  /*4c90*/  @!P0 ISETP.EQ.AND P2, PT, RZ, UR45, PT ;  /* 0x0000002dff008c0c */ /* 0x008fe2000bf42270 */
[----:B------:R-:W-:Y:S01]  /*4ca0*/  @!UPT UIADD3 URZ, UPT, UPT, URZ, URZ, URZ ;  /* 0x000000fffffff290 */ /* 0x000fe2000fffe0ff */
[----:B------:R-:W-:Y:S11]  /*4cb0*/  @!P0 BRA `(.L_x_80) ;  /* 0x0000000000148947 */ /* 0x000ff60003800000 */
[----:B------:R-:W-:Y:S02]  /*4cc0*/  LOP3.LUT P0, RZ, R57, 0xff, RZ, 0xc0, !PT ;  /* 0x000000ff39ff7812 */ /* 0x000fe4000780c0ff */
[----:B------:R-:W-:Y:S04]  /*4cd0*/  PLOP3.LUT P2, PT, PT, PT, UP1, 0x80, 0x8 ;  /* 0x000000000008781c */ /* 0x000fe80003f4f018 */
[----:B------:R-:W-:Y:S07]  /*4ce0*/  PLOP3.LUT P2, PT, P2, PT, PT, 0x8, 0x80 ;  /* 0x000000000080781c */ /* 0x000fee000174e170 */
[----:B------:R-:W-:Y:S11]  /*4cf0*/  @P0 ISETP.EQ.AND P2, PT, RZ, UR45, PT ;  /* 0x0000002dff000c0c */ /* 0x000ff6000bf42270 */
[----:B------:R-:W-:Y:S02]  /*4d00*/  @!UPT UIADD3 URZ, UPT, UPT, URZ, URZ, URZ ;  /* 0x000000fffffff290 */ /* 0x000fe4000fffe0ff */
.L_x_80:
[----:B------:R-:W3:Y:S01]  /*4d10*/  SYNCS.PHASECHK.TRANS64.TRYWAIT P0, [UR21+0x3e8], R2 ;  /* 0x0003e802ff0075a7 */ /* 0x000ee20008001115 */
[----:B------:R-:W-:Y:S02]  /*4d20*/  ELECT P1, URZ, PT ;  /* 0x0000000000ff782f */ /* 0x000fe40003820000 */
[----:B------:R-:W-:Y:S01]  /*4d30*/  IADD3 R10, PT, PT, R10, 0x1, RZ ;  /* 0x000000010a0a7810 */ /* 0x000fe20007ffe0ff */
[----:B---3--:R-:W-:Y:S10]  /*4d40*/  @!P0 BRA `(.L_x_81) ;  /* 0x0000002400cc8947 */ /* 0x008ff40003800000 */
.L_x_127:
[----:B------:R-:W-:Y:S01]  /*4d50*/  UPLOP3.LUT UP4, UPT, UPT, UPT, UPT, 0x80, 0x8 ;  /* 0x000000000008789c */ /* 0x000fe20003f8f070 */
[----:B------:R-:W-:Y:S01]  /*4d60*/  PLOP3.LUT P1, PT, P2, P1, PT, 0xf2, 0x2f ;  /* 0x00000000002f781c */ /* 0x000fe20001723e72 */
[----:B------:R-:W-:Y:S01]  /*4d70*/  UMOV UR6, 0x0 ;  /* 0x0000000000067882 */ /* 0x000fe20000000000 */
[----:B------:R-:W-:Y:S01]  /*4d80*/  UMOV UR7, 0x10000000 ;  /* 0x1000000000077882 */ /* 0x000fe20000000000 */
[----:B------:R-:W-:Y:S01]  /*4d90*/  UMOV UR28, UR36 ;  /* 0x00000024001c7c82 */ /* 0x000fe20008000000 */
[----:B------:R-:W-:Y:S01]  /*4da0*/  UMOV UR20, UR36 ;  /* 0x0000002400147c82 */ /* 0x000fe20008000000 */
[----:B------:R-:W-:Y:S01]  /*4db0*/  UMOV UR12, UR36 ;  /* 0x00000024000c7c82 */ /* 0x000fe20008000000 */
[----:B------:R-:W-:Y:S01]  /*4dc0*/  R2UR UR44, R59 ;  /* 0x000000003b2c72ca */ /* 0x000fe200000e0000 */
[----:B------:R-:W-:Y:S01]  /*4dd0*/  UMOV UR36, UR29 ;  /* 0x0000001d00247c82 */ /* 0x000fe20008000000 */
[----:B------:R-:W-:Y:S05]  /*4de0*/  LOP3.LUT R11, R11, 0x1, RZ, 0x3c, !PT ;  /* 0x000000010b0b7812 */ /* 0x000fea00078e3cff */
[----:B--2---:R-:W-:Y:S01]  /*4df0*/  @!P1 IADD3 R2, P0, PT, R12, 0x580, RZ ;  /* 0x000005800c029810 */ /* 0x004fe20007f1e0ff */
[----:B------:R-:W-:Y:S03]  /*4e00*/  VOTEU.ALL UP0, P1 ;  /* 0x0000000000ff7886 */ /* 0x000fe60000800000 */
[----:B------:R-:W-:Y:S01]  /*4e10*/  @!P1 R2UR UR5, R2 ;  /* 0x00000000020592ca */ /* 0x000fe200000e0000 */
[----:B------:R-:W-:Y:S01]  /*4e20*/  @!P1 IMAD.X R0, RZ, RZ, R13, P0 ;  /* 0x000000ffff009224 */ /* 0x000fe200000e060d */
[----:B------:R-:W-:Y:S01]  /*4e30*/  @!UP0 UIMAD UR26, UR48, 0x30, URZ ;  /* 0x00000030301a88a4 */ /* 0x000fe2000f8e02ff */
[----:B------:R-:W-:Y:S01]  /*4e40*/  ISETP.NE.AND P0, PT, R10, 0x2, PT ;  /* 0x000000020a00780c */ /* 0x000fe20003f05270 */
[----:B------:R-:W-:Y:S02]  /*4e50*/  @!UP0 USHF.L.U32 UR27, UR49, 0x6, URZ ;  /* 0x00000006311b8899 */ /* 0x000fe400080006ff */
[----:B------:R-:W-:Y:S01]  /*4e60*/  @!P1 R2UR UR4, R0 ;  /* 0x00000000000492ca */ /* 0x000fe200000e0000 */
[----:B------:R-:W-:Y:S01]  /*4e70*/  @!UP0 UIADD3 UR24, UPT, UPT, UR21, 0x500, URZ ;  /* 0x0000050015188890 */ /* 0x000fe2000fffe0ff */
[----:B------:R-:W-:Y:S01]  /*4e80*/  SEL R0, RZ, 0x1, P0 ;  /* 0x00000001ff007807 */ /* 0x000fe20000000000 */
[----:B------:R-:W-:Y:S01]  /*4e90*/  @!UP0 UIADD3 UR25, UPT, UPT, UR21, 0x3e0, URZ ;  /* 0x000003e015198890 */ /* 0x000fe2000fffe0ff */
[----:B------:R-:W-:Y:S01]  /*4ea0*/  SEL R10, R10, RZ, P0 ;  /* 0x000000ff0a0a7207 */ /* 0x000fe20000000000 */
[----:B------:R-:W-:Y:S01]  /*4eb0*/  @!UP0 UIADD3 UR16, UPT, UPT, UR21, 0x900, URZ ;  /* 0x0000090015108890 */ /* 0x000fe2000fffe0ff */
[----:B------:R-:W-:Y:S01]  /*4ec0*/  LOP3.LUT R9, R9, R0, RZ, 0x3c, !PT ;  /* 0x0000000009097212 */ /* 0x000fe200078e3cff */
[----:B------:R-:W-:Y:S01]  /*4ed0*/  IMAD.U32 R2, RZ, RZ, UR5 ;  /* 0x00000005ff027e24 */ /* 0x000fe2000f8e00ff */
[----:B------:R-:W-:Y:S02]  /*4ee0*/  @!UP0 UIADD3 UR8, UPT, UPT, UR21, 0xd00, URZ ;  /* 0x00000d0015088890 */ /* 0x000fe4000fffe0ff */
[----:B------:R-:W-:Y:S02]  /*4ef0*/  @!UP0 UIADD3 UR18, UPT, UPT, UR26, 0x10, URZ ;  /* 0x000000101a128890 */ /* 0x000fe4000fffe0ff */
[----:B------:R-:W-:Y:S01]  /*4f00*/  @!UP0 UIADD3 UR10, UPT, UPT, UR26, 0x20, URZ ;  /* 0x000000201a0a8890 */ /* 0x000fe2000fffe0ff */
[----:B------:R-:W-:Y:S01]  /*4f10*/  IMAD.U32 R3, RZ, RZ, UR4 ;  /* 0x00000004ff037e24 */ /* 0x000fe2000f8e00ff */
[----:B------:R-:W-:Y:S01]  /*4f20*/  @!P1 R2UR UR4, R2 ;  /* 0x00000000020492ca */ /* 0x000fe200000e0000 */
[----:B------:R-:W-:Y:S01]  /*4f30*/  VOTEU.ALL UP0, P1 ;  /* 0x0000000000ff7886 */ /* 0x000fe20000800000 */
[----:B------:R-:W-:Y:S01]  /*4f40*/  UMOV UR17, UR25 ;  /* 0x0000001900117c82 */ /* 0x000fe20008000000 */
[----:B------:R-:W-:Y:S01]  /*4f50*/  UMOV UR19, UR27 ;  /* 0x0000001b00137c82 */ /* 0x000fe20008000000 */
[----:B------:R-:W-:Y:S01]  /*4f60*/  @!P1 R2UR UR5, R3 ;  /* 0x00000000030592ca */ /* 0x000fe200000e0000 */
[----:B------:R-:W-:Y:S01]  /*4f70*/  UMOV UR9, UR25 ;  /* 0x0000001900097c82 */ /* 0x000fe20008000000 */
[----:B------:R-:W-:Y:S01]  /*4f80*/  UMOV UR11, UR27 ;  /* 0x0000001b000b7c82 */ /* 0x000fe20008000000 */
[----:B------:R-:W-:Y:S02]  /*4f90*/  UIADD3 UR48, UPT, UPT, UR13, UR61, URZ ;  /* 0x0000003d0d307290 */ /* 0x000fe4000fffe0ff */
[----:B------:R-:W-:Y:S08]  /*4fa0*/  UIADD3 UR49, UPT, UPT, UR14, UR44, URZ ;  /* 0x0000002c0e317290 */ /* 0x000ff0000fffe0ff */
[----:B------:R2:W-:Y:S01]  /*4fb0*/  @!UP0 UTMALDG.3D [UR24], [UR4], desc[UR6] ;  /* 0x00000618040085b4 */ /* 0x0005e20008011000 */
[----:B------:R-:W-:Y:S05]  /*4fc0*/  VOTEU.ALL UP0, P1 ;  /* 0x0000000000ff7886 */ /* 0x000fea0000800000 */
[----:B------:R2:W-:Y:S01]  /*4fd0*/  @!UP0 UTMALDG.3D [UR16], [UR4], desc[UR6] ;  /* 0x00000610040085b4 */ /* 0x0005e20008011000 */
[----:B------:R-:W-:Y:S05]  /*4fe0*/  VOTEU.ALL UP0, P1 ;  /* 0x0000000000ff7886 */ /* 0x000fea0000800000 */
[----:B------:R2:W-:Y:S01]  /*4ff0*/  @!UP0 UTMALDG.3D [UR8], [UR4], desc[UR6] ;  /* 0x00000608040085b4 */ /* 0x0005e20008011000 */
[----:B------:R2:W-:Y:S01]  /*5000*/  @!P1 SYNCS.ARRIVE.TRANS64.RED.A0TR RZ, [UR21+0x3e0], R8 ;  /* 0x0003e008ffff99a7 */ /* 0x0005e20008300415 */
[----:B------:R-:W-:Y:S01]  /*5010*/  SYNCS.ARRIVE.TRANS64.RED.A1T0 RZ, [UR51], RZ ;  /* 0x000000ffffff79a7 */ /* 0x000fe20008100433 */
[----:B------:R-:W-:Y:S05]  /*5020*/  BRA.U UP2, `(.L_x_82) ;  /* 0xfffffff5023c7547 */ /* 0x000fea000b83ffff */
[----:B------:R-:W-:Y:S07]  /*5030*/  MOV R0, UR21 ;  /* 0x0000001500007c02 */ /* 0x000fee0008000f00 */
.L_x_83:
[----:B---3--:R-:W-:-:S04]  /*5040*/  SHF.L.U32 R3, R11, 0x1f, RZ ;  /* 0x0000001f0b037819 */ /* 0x008fc800000006ff */
[----:B------:R3:W4:Y:S03]  /*5050*/  SYNCS.PHASECHK.TRANS64.TRYWAIT P0, [R0+URZ+0x3e8], R3 ;  /* 0x0003e803000075a7 */ /* 0x00072600080011ff */
[----:B----4-:R-:W-:Y:S05]  /*5060*/  @!P0 NANOSLEEP.SYNCS 0x989680 ;  /* 0x009896800000895d */ /* 0x010fea0003900000 */
[----:B------:R-:W4:Y:S02]  /*5070*/  @!P0 SYNCS.PHASECHK.TRANS64 P0, [R0+URZ+0x3e8], R3 ;  /* 0x0003e803000085a7 */ /* 0x000f2400080010ff */
[----:B-12-4-:R-:W-:Y:S05]  /*5080*/  @P0 EXIT ;  /* 0x000000000000094d */ /* 0x016fea0003800000 */
[----:B------:R-:W-:Y:S05]  /*5090*/  BRA `(.L_x_83) ;  /* 0xfffffffc00e87947 */ /* 0x000fea000383ffff */
.L_x_74:
[----:B------:R-:W-:-:S06]  /*50a0*/  UISETP.GE.AND UP0, UPT, UR20, 0x4, UPT ;  /* 0x000000041400788c */ /* 0x000fcc000bf06270 */
[----:B------:R-:W-:-:S13]  /*50b0*/  PLOP3.LUT P0, PT, PT, PT, UP0, 0x80, 0x8 ;  /* 0x000000000008781c */ /* 0x000fda0003f0f008 */
[----:B-1----:R-:W-:Y:S05]  /*50c0*/  @!P0 EXIT ;  /* 0x000000000000894d */ /* 0x002fea0003800000 */
[----:B------:R-:W-:Y:S01]  /*50d0*/  BAR.SYNC.DEFER_BLOCKING 0x6, 0xa0 ;  /* 0x0182800000007b1d */ /* 0x000fe20000010000 */
[--C-:B------:R-:W-:Y:S01]  /*50e0*/  SHF.R.U32.HI R56, RZ, 0x4, R65.reuse ;  /* 0x00000004ff387819 */ /* 0x100fe20000011641 */
[C---:B------:R-:W-:Y:S01]  /*50f0*/  IMAD.U32 R2, R65.reuse, 0x10000, RZ ;  /* 0x0001000041027824 */ /* 0x040fe200078e00ff */
[----:B------:R-:W-:Y:S01]  /*5100*/  CS2R R62, SRZ ;  /* 0x00000000003e7805 */ /* 0x000fe2000001ff00 */
[----:B------:R-:W-:Y:S01]  /*5110*/  IMAD.SHL.U32 R5, R65, 0x10, RZ ;  /* 0x0000001041057824 */ /* 0x000fe200078e00ff */
[----:B------:R-:W-:Y:S01]  /*5120*/  LOP3.LUT R56, R56, 0x1, RZ, 0xc0, !PT ;  /* 0x0000000138387812 */ /* 0x000fe200078ec0ff */
[----:B------:R-:W-:Y:S02]  /*5130*/  UMOV UR46, 0x400 ;  /* 0x00000400002e7882 */ /* 0x000fe40000000000 */
[----:B------:R-:W1:Y:S01]  /*5140*/  LDC.64 R54, c[0x0][0x8b0] ;  /* 0x00022c00ff367b82 */ /* 0x000e620000000a00 */
[----:B------:R-:W-:Y:S01]  /*5150*/  ULEA UR46, UR51, UR46, 0x18 ;  /* 0x0000002e332e7291 */ /* 0x000fe2000f8ec0ff */
[----:B------:R-:W-:Y:S01]  /*5160*/  LOP3.LUT R5, R5, 0xf0, RZ, 0xc0, !PT ;  /* 0x000000f005057812 */ /* 0x000fe200078ec0ff */
[----:B------:R-:W-:Y:S01]  /*5170*/  IMAD.MOV.U32 R64, RZ, RZ, RZ ;  /* 0x000000ffff407224 */ /* 0x000fe200078e00ff */
[----:B------:R-:W-:Y:S01]  /*5180*/  LOP3.LUT R56, R56, 0x60, R65, 0xf8, !PT ;  /* 0x0000006038387812 */ /* 0x000fe200078ef841 */
[----:B------:R-:W-:Y:S01]  /*5190*/  IMAD.MOV.U32 R61, RZ, RZ, RZ ;  /* 0x000000ffff3d7224 */ /* 0x000fe200078e00ff */
[----:B------:R-:W-:Y:S01]  /*51a0*/  LOP3.LUT R2, R2, 0x600000, RZ, 0xc0, !PT ;  /* 0x0060000002027812 */ /* 0x000fe200078ec0ff */
[----:B------:R-:W2:Y:S01]  /*51b0*/  LDCU UR59, c[0x0][0x370] ;  /* 0x00006e00ff3b77ac */ /* 0x000ea20008000800 */
[----:B------:R-:W3:Y:S01]  /*51c0*/  LDC.64 R52, c[0x0][0x8a8] ;  /* 0x00022a00ff347b82 */ /* 0x000ee20000000a00 */
[----:B------:R-:W-:Y:S01]  /*51d0*/  IMAD R56, R56, 0x8, R5 ;  /* 0x0000000838387824 */ /* 0x000fe200078e0205 */
[----:B------:R-:W-:Y:S01]  /*51e0*/  LOP3.LUT R65, R65, 0x60, RZ, 0xc0, !PT ;  /* 0x0000006041417812 */ /* 0x000fe200078ec0ff */
[----:B------:R-:W4:Y:S01]  /*51f0*/  LDCU UR44, c[0x0][0xb0c] ;  /* 0x00016180ff2c77ac */ /* 0x000f220008000800 */
[----:B------:R-:W1:Y:S01]  /*5200*/  LDCU UR40, c[0x0][0xb30] ;  /* 0x00016600ff2877ac */ /* 0x000e620008000800 */
[----:B------:R-:W2:Y:S01]  /*5210*/  LDS R3, [UR46+0x4b0] ;  /* 0x0004b02eff037984 */ /* 0x000ea20008000800 */
[----:B------:R-:W1:Y:S01]  /*5220*/  LDCU.64 UR56, c[0x0][0x888] ;  /* 0x00011100ff3877ac */ /* 0x000e620008000a00 */
[----:B------:R-:W1:Y:S01]  /*5230*/  LDCU.64 UR42, c[0x0][0xb28] ;  /* 0x00016500ff2a77ac */ /* 0x000e620008000a00 */
[----:B------:R-:W1:Y:S01]  /*5240*/  LDCU.64 UR62, c[0x0][0x890] ;  /* 0x00011200ff3e77ac */ /* 0x000e620008000a00 */
[----:B------:R-:W1:Y:S01]  /*5250*/  LDCU.128 UR52, c[0x0][0xb10] ;  /* 0x00016200ff3477ac */ /* 0x000e620008000c00 */
[----:B------:R-:W1:Y:S01]  /*5260*/  LDCU UR58, c[0x0][0x374] ;  /* 0x00006e80ff3a77ac */ /* 0x000e620008000800 */
[----:B------:R-:W-:Y:S01]  /*5270*/  UMOV UR39, URZ ;  /* 0x000000ff00277c82 */ /* 0x000fe20008000000 */
[----:B-12-4-:R-:W-:-:S07]  /*5280*/  IMAD.IADD R2, R3, 0x1, R2 ;  /* 0x0000000103027824 */ /* 0x016fce00078e0202 */
.L_x_98:
[----:B------:R-:W-:Y:S02]  /*5290*/  LEA R8, R61, UR46, 0x3 ;  /* 0x0000002e3d087c11 */ /* 0x000fe4000f8e18ff */
[----:B------:R-:W-:Y:S02]  /*52a0*/  SHF.L.U32 R3, R63, 0x1f, RZ ;  /* 0x0000001f3f037819 */ /* 0x000fe400000006ff */
[----:B------:R-:W-:Y:S02]  /*52b0*/  LEA R5, R61, UR46, 0x4 ;  /* 0x0000002e3d057c11 */ /* 0x000fe4000f8e20ff */
[----:B-1----:R-:W1:Y:S02]  /*52c0*/  SYNCS.PHASECHK.TRANS64.TRYWAIT P0, [R8+URZ+0x400], R3 ;  /* 0x00040003080075a7 */ /* 0x002e6400080011ff */
[----:B-12---:R-:W-:Y:S05]  /*52d0*/  @!P0 BRA `(.L_x_84) ;  /* 0x0000002000808947 */ /* 0x006fea0003800000 */
.L_x_128:
[----:B------:R-:W2:Y:S01]  /*52e0*/  LDS.128 R4, [R5+0x490] ;  /* 0x0004900005047984 */ /* 0x000ea20000000c00 */
[----:B------:R-:W-:Y:S01]  /*52f0*/  UISETP.GE.AND UP0, UPT, UR41, 0x1, UPT ;  /* 0x000000012900788c */ /* 0x000fe2000bf06270 */
[----:B------:R-:W-:Y:S01]  /*5300*/  @!PT LDS RZ, [RZ] ;  /* 0x00000000fffff984 */ /* 0x000fe20000000800 */
[----:B------:R-:W-:Y:S01]  /*5310*/  @!PT LDS RZ, [RZ] ;  /* 0x00000000fffff984 */ /* 0x000fe20000000800 */
[----:B------:R-:W-:Y:S01]  /*5320*/  @!PT LDS RZ, [RZ] ;  /* 0x00000000fffff984 */ /* 0x000fe20000000800 */
[----:B------:R-:W-:Y:S01]  /*5330*/  @!PT LDS RZ, [RZ] ;  /* 0x00000000fffff984 */ /* 0x000fe20000000800 */
[----:B------:R4:W-:Y:S06]  /*5340*/  MEMBAR.ALL.CTA ;  /* 0x0000000000007992 */ /* 0x0009ec0000008000 */
[----:B----4-:R-:W4:Y:S01]  /*5350*/  FENCE.VIEW.ASYNC.S ;  /* 0x00000000000073c6 */ /* 0x010f220000000000 */
[----:B--2---:R-:W-:Y:S11]  /*5360*/  LOP3.LUT P0, RZ, R6, 0x1, RZ, 0xc0, !PT ;  /* 0x0000000106ff7812 */ /* 0x004ff6000780c0ff */
[----:B------:R-:W-:Y:S02]  /*5370*/  @!UPT UIADD3 URZ, UPT, UPT, URZ, URZ, URZ ;  /* 0x000000fffffff290 */ /* 0x000fe4000fffe0ff */
[----:B----4-:R-:W-:Y:S01]  /*5380*/  VOTEU.ANY UP1, P0 ;  /* 0x0000000000ff7886 */ /* 0x010fe20000020100 */
[----:B------:R-:W-:Y:S01]  /*5390*/  PLOP3.LUT P0, PT, PT, PT, UP1, 0x80, 0x8 ;  /* 0x000000000008781c */ /* 0x000fe20003f0f018 */
[----:B------:R-:W-:Y:S11]  /*53a0*/  UP2UR UR50, UPR, URZ, 0x2 ;  /* 0x00000002ff327883 */ /* 0x000ff60008000000 */
[----:B------:R-:W-:Y:S01]  /*53b0*/  @!UPT UIADD3 URZ, UPT, UPT, URZ, URZ, URZ ;  /* 0x000000fffffff290 */ /* 0x000fe2000fffe0ff */
[----:B------:R-:W-:Y:S02]  /*53c0*/  @P0 SHF.R.U32.HI R0, RZ, 0x10, R5 ;  /* 0x00000010ff000819 */ /* 0x000fe40000011605 */
[----:B-1----:R-:W-:Y:S02]  /*53d0*/  @P0 MOV R3, R4 ;  /* 0x0000000400030202 */ /* 0x002fe40000000f00 */
        /* <DEDUP_REMOVED lines=11> */
[----:B------:R-:W2:Y:S01]  /*5490*/  LDCU UR12, c[0x0][0xb20] ;  /* 0x00016400ff0c77ac */ /* 0x000ea20008000800 */
[----:B------:R-:W-:Y:S02]  /*54a0*/  UIMAD.WIDE.U32 UR4, UR58, UR55, URZ ;  /* 0x000000373a0472a5 */ /* 0x000fe4000f8e00ff */
[----:B------:R-:W-:Y:S02]  /*54b0*/  UIMAD.WIDE.U32 UR6, UR59, UR52, URZ ;  /* 0x000000343b0672a5 */ /* 0x000fe4000f8e00ff */
[----:B------:R-:W-:Y:S02]  /*54c0*/  UISETP.NE.AND UP0, UPT, UR54, 0x1, UPT ;  /* 0x000000013600788c */ /* 0x000fe4000bf05270 */
[----:B------:R-:W-:Y:S02]  /*54d0*/  UIMAD.WIDE.U32 UR8, UR37, UR55, URZ ;  /* 0x00000037250872a5 */ /* 0x000fe4000f8e00ff */
[----:B------:R-:W-:Y:S02]  /*54e0*/  UISETP.NE.AND UP1, UPT, UR44, 0x1, UPT ;  /* 0x000000012c00788c */ /* 0x000fe4000bf25270 */
[----:B------:R-:W-:Y:S02]  /*54f0*/  UIMAD.WIDE.U32 UR10, UR38, UR52, URZ ;  /* 0x00000034260a72a5 */ /* 0x000fe4000f8e00ff */
[----:B------:R-:W-:Y:S01]  /*5500*/  UISETP.NE.AND UP2, UPT, UR41, 0x1, UPT ;  /* 0x000000012900788c */ /* 0x000fe2000bf45270 */
[----:B------:R-:W-:Y:S02]  /*5510*/  UMOV UR4, UR5 ;  /* 0x0000000500047c82 */ /* 0x000fe40008000000 */
[----:B--2---:R-:W-:Y:S03]  /*5520*/  USHF.R.U32.HI UR5, URZ, UR12, UR4 ;  /* 0x0000000cff057299 */ /* 0x004fe60008011604 */
[----:B------:R-:W-:Y:S02]  /*5530*/  UMOV UR4, UR7 ;  /* 0x0000000700047c82 */ /* 0x000fe40008000000 */
[----:B------:R-:W-:Y:S02]  /*5540*/  USHF.R.U32.HI UR7, URZ, UR53, UR4 ;  /* 0x00000035ff077299 */ /* 0x000fe40008011604 */
[----:B------:R-:W-:Y:S02]  /*5550*/  USEL UR4, UR58, UR5, !UP0 ;  /* 0x000000053a047287 */ /* 0x000fe4000c000000 */
[----:B------:R-:W-:Y:S01]  /*5560*/  USEL UR7, UR59, UR7, !UP1 ;  /* 0x000000073b077287 */ /* 0x000fe2000c800000 */
[----:B------:R-:W-:Y:S01]  /*5570*/  UMOV UR5, UR9 ;  /* 0x0000000900057c82 */ /* 0x000fe20008000000 */
[----:B------:R-:W-:Y:S02]  /*5580*/  UIMAD.WIDE.U32 UR8, UR4, UR42, URZ ;  /* 0x0000002a040872a5 */ /* 0x000fe4000f8e00ff */
[----:B------:R-:W-:Y:S03]  /*5590*/  USHF.R.U32.HI UR6, URZ, UR12, UR5 ;  /* 0x0000000cff067299 */ /* 0x000fe60008011605 */
[----:B------:R-:W-:Y:S01]  /*55a0*/  UMOV UR5, UR11 ;  /* 0x0000000b00057c82 */ /* 0x000fe20008000000 */
[----:B------:R-:W-:Y:S02]  /*55b0*/  UIMAD.WIDE.U32 UR10, UR7, UR42, URZ ;  /* 0x0000002a070a72a5 */ /* 0x000fe4000f8e00ff */
[----:B------:R-:W-:Y:S02]  /*55c0*/  USEL UR6, UR37, UR6, !UP0 ;  /* 0x0000000625067287 */ /* 0x000fe4000c000000 */
[----:B------:R-:W-:Y:S01]  /*55d0*/  USHF.R.U32.HI UR5, URZ, UR53, UR5 ;  /* 0x00000035ff057299 */ /* 0x000fe20008011605 */
[----:B------:R-:W-:Y:S02]  /*55e0*/  UMOV UR8, UR9 ;  /* 0x0000000900087c82 */ /* 0x000fe40008000000 */
[----:B------:R-:W-:Y:S01]  /*55f0*/  UMOV UR10, UR11 ;  /* 0x0000000b000a7c82 */ /* 0x000fe20008000000 */
[----:B------:R-:W-:Y:S02]  /*5600*/  @UP2 USHF.R.U32.HI UR4, URZ, UR43, UR8 ;  /* 0x0000002bff042299 */ /* 0x000fe40008011608 */
[----:B------:R-:W-:Y:S02]  /*5610*/  @UP2 USHF.R.U32.HI UR7, URZ, UR43, UR10 ;  /* 0x0000002bff072299 */ /* 0x000fe4000801160a */
[----:B------:R-:W-:Y:S02]  /*5620*/  UIMAD UR4, UR41, UR4, URZ ;  /* 0x00000004290472a4 */ /* 0x000fe4000f8e02ff */
[----:B------:R-:W-:Y:S02]  /*5630*/  UIMAD.WIDE.U32 UR10, UR6, UR42, URZ ;  /* 0x0000002a060a72a5 */ /* 0x000fe4000f8e00ff */
[----:B------:R-:W-:Y:S02]  /*5640*/  USEL UR5, UR38, UR5, !UP1 ;  /* 0x0000000526057287 */ /* 0x000fe4000c800000 */
[----:B------:R-:W-:Y:S02]  /*5650*/  UIMAD UR8, UR41, UR7, URZ ;  /* 0x00000007290872a4 */ /* 0x000fe4000f8e02ff */
[----:B------:R-:W-:Y:S03]  /*5660*/  UISETP.GE.AND UP0, UPT, UR6, UR4, UPT ;  /* 0x000000040600728c */ /* 0x000fe6000bf06270 */
[----:B------:R-:W-:Y:S01]  /*5670*/  UMOV UR4, UR11 ;  /* 0x0000000b00047c82 */ /* 0x000fe20008000000 */
[----:B------:R-:W-:Y:S02]  /*5680*/  UISETP.GE.OR UP0, UPT, UR5, UR8, UP0 ;  /* 0x000000080500728c */ /* 0x000fe40008706670 */
[----:B------:R-:W-:Y:S02]  /*5690*/  USHF.R.U32.HI UR4, URZ, UR43, UR4 ;  /* 0x0000002bff047299 */ /* 0x000fe40008011604 */
[----:B------:R-:W-:Y:S02]  /*56a0*/  UIMAD.WIDE.U32 UR8, UR5, UR42, URZ ;  /* 0x0000002a050872a5 */ /* 0x000fe4000f8e00ff */
[----:B------:R-:W-:Y:S02]  /*56b0*/  USEL UR11, UR6, UR4, !UP2 ;  /* 0x00000004060b7287 */ /* 0x000fe4000d000000 */
[----:B------:R-:W-:Y:S02]  /*56c0*/  UIADD3 UR8, UPT, UPT, -UR5, URZ, URZ ;  /* 0x000000ff05087290 */ /* 0x000fe4000fffe1ff */
[----:B------:R-:W-:Y:S01]  /*56d0*/  UIADD3 UR10, UPT, UPT, -UR11, URZ, URZ ;  /* 0x000000ff0b0a7290 */ /* 0x000fe2000fffe1ff */
[----:B------:R-:W-:Y:S01]  /*56e0*/  @!UP0 UMOV UR4, UR9 ;  /* 0x0000000900048c82 */ /* 0x000fe20008000000 */
[----:B------:R-:W-:Y:S02]  /*56f0*/  UIADD3 UR9, UPT, UPT, -UR6, URZ, URZ ;  /* 0x000000ff06097290 */ /* 0x000fe4000fffe1ff */
[----:B------:R-:W-:Y:S02]  /*5700*/  @!UP0 USHF.R.U32.HI UR4, URZ, UR43, UR4 ;  /* 0x0000002bff048299 */ /* 0x000fe40008011604 */
[----:B------:R-:W-:Y:S02]  /*5710*/  UIMAD UR10, UR41, UR10, UR6 ;  /* 0x0000000a290a72a4 */ /* 0x000fe4000f8e0206 */
[----:B------:R-:W-:Y:S04]  /*5720*/  @!UP0 USEL UR4, UR5, UR4, !UP2 ;  /* 0x0000000405048287 */ /* 0x000fe8000d000000 */
[----:B------:R-:W-:Y:S02]  /*5730*/  @!UP0 UIMAD UR10, UR7, UR10, UR4 ;  /* 0x0000000a070a82a4 */ /* 0x000fe4000f8e0204 */
[----:B------:R-:W-:Y:S02]  /*5740*/  @!UP0 UIADD3 UR11, UPT, UPT, UR11, -UR4, URZ ;  /* 0x800000040b0b8290 */ /* 0x000fe4000fffe0ff */
[----:B------:R-:W-:Y:S02]  /*5750*/  UIMAD UR7, UR44, UR8, UR38 ;  /* 0x000000082c0772a4 */ /* 0x000fe4000f8e0226 */
[----:B------:R-:W-:Y:S02]  /*5760*/  @!UP0 UIMAD UR6, UR11, UR41, UR5 ;  /* 0x000000290b0682a4 */ /* 0x000fe4000f8e0205 */
[----:B------:R-:W-:Y:S01]  /*5770*/  UIMAD UR4, UR54, UR9, UR37 ;  /* 0x00000009360472a4 */ /* 0x000fe2000f8e0225 */
[----:B------:R-:W-:Y:S02]  /*5780*/  @!UP0 UMOV UR5, UR10 ;  /* 0x0000000a00058c82 */ /* 0x000fe40008000000 */
[----:B------:R-:W-:Y:S02]  /*5790*/  UIMAD UR38, UR5, UR44, UR7 ;  /* 0x0000002c052672a4 */ /* 0x000fe4000f8e0207 */
[----:B------:R-:W-:Y:S11]  /*57a0*/  UIMAD UR37, UR6, UR54, UR4 ;  /* 0x00000036062572a4 */ /* 0x000ff6000f8e0204 */
[----:B------:R-:W-:Y:S01]  /*57b0*/  @!UPT UIADD3 URZ, UPT, UPT, URZ, URZ, URZ ;  /* 0x000000fffffff290 */ /* 0x000fe2000fffe0ff */
.L_x_85:
[----:B------:R-:W-:Y:S01]  /*57c0*/  UISETP.NE.AND UP0, UPT, UR40, 0x1, UPT ;  /* 0x000000012800788c */ /* 0x000fe2000bf05270 */
[----:B------:R-:W-:Y:S01]  /*57d0*/  ISETP.NE.U32.AND P1, PT, R54, RZ, PT ;  /* 0x000000ff3600720c */ /* 0x000fe20003f25070 */
[----:B------:R-:W-:Y:S03]  /*57e0*/  UISETP.NE.U32.AND UP3, UPT, UR62, URZ, UPT ;  /* 0x000000ff3e00728c */ /* 0x000fe6000bf65070 */
[----:B------:R-:W-:Y:S01]  /*57f0*/  ISETP.NE.AND.EX P1, PT, R55, RZ, PT, P1 ;  /* 0x000000ff3700720c */ /* 0x000fe20003f25310 */
[----:B------:R-:W-:Y:S05]  /*5800*/  UISETP.NE.AND.EX UP3, UPT, UR63, URZ, UPT, UP3 ;  /* 0x000000ff3f00728c */ /* 0x000fea000bf65330 */
[----:B------:R-:W2:Y:S01]  /*5810*/  @!UP0 LDCU.128 UR12, c[0x0][0xb10] ;  /* 0x00016200ff0c87ac */ /* 0x000ea20008000c00 */
[----:B------:R-:W4:Y:S01]  /*5820*/  @!UP0 LDCU UR5, c[0x0][0xb0c] ;  /* 0x00016180ff0587ac */ /* 0x000f220008000800 */
[----:B------:R-:W3:Y:S01]  /*5830*/  @!UP0 LDCU UR10, c[0x0][0xb20] ;  /* 0x00016400ff0a87ac */ /* 0x000ee20008000800 */
[----:B--2---:R-:W-:Y:S02]  /*5840*/  UIMAD.WIDE.U32 UR8, UR38, UR12, URZ ;  /* 0x0000000c260872a5 */ /* 0x004fe4000f8e00ff */
[----:B------:R-:W-:Y:S02]  /*5850*/  UIMAD.WIDE.U32 UR6, UR37, UR15, URZ ;  /* 0x0000000f250672a5 */ /* 0x000fe4000f8e00ff */
[----:B------:R-:W-:Y:S03]  /*5860*/  @!UP0 UISETP.NE.AND UP1, UPT, UR14, 0x1, UPT ;  /* 0x000000010e00888c */ /* 0x000fe6000bf25270 */
[----:B------:R-:W-:Y:S01]  /*5870*/  @!UP0 UMOV UR4, UR9 ;  /* 0x0000000900048c82 */ /* 0x000fe20008000000 */
[----:B----4-:R-:W-:Y:S02]  /*5880*/  @!UP0 UISETP.NE.AND UP2, UPT, UR5, 0x1, UPT ;  /* 0x000000010500888c */ /* 0x010fe4000bf45270 */
[----:B------:R-:W-:Y:S01]  /*5890*/  @!UP0 USHF.R.U32.HI UR4, URZ, UR13, UR4 ;  /* 0x0000000dff048299 */ /* 0x000fe20008011604 */
[----:B------:R-:W-:Y:S02]  /*58a0*/  @!UP0 UMOV UR6, UR7 ;  /* 0x0000000700068c82 */ /* 0x000fe40008000000 */
[----:B---3--:R-:W-:Y:S02]  /*58b0*/  @!UP0 USHF.R.U32.HI UR6, URZ, UR10, UR6 ;  /* 0x0000000aff068299 */ /* 0x008fe40008011606 */
[----:B------:R-:W-:Y:S02]  /*58c0*/  @!UP0 USEL UR7, UR38, UR4, !UP2 ;  /* 0x0000000426078287 */ /* 0x000fe4000d000000 */
[----:B------:R-:W-:Y:S04]  /*58d0*/  @!UP0 USEL UR6, UR37, UR6, !UP1 ;  /* 0x0000000625068287 */ /* 0x000fe8000c800000 */
[----:B------:R-:W-:Y:S02]  /*58e0*/  @!UP0 UIADD3 UR4, UPT, UPT, -UR7, UR6, URZ ;  /* 0x0000000607048290 */ /* 0x000fe4000fffe1ff */
[----:B------:R-:W-:Y:S02]  /*58f0*/  @!UP0 UIADD3 UR6, UPT, UPT, UR7, -UR6, URZ ;  /* 0x8000000607068290 */ /* 0x000fe4000fffe0ff */
[----:B------:R-:W-:Y:S02]  /*5900*/  @!UP0 UIMAD UR38, UR4, UR5, UR38 ;  /* 0x00000005042682a4 */ /* 0x000fe4000f8e0226 */
[----:B------:R-:W-:Y:S01]  /*5910*/  @!UP0 UIMAD UR37, UR6, UR14, UR37 ;  /* 0x0000000e062582a4 */ /* 0x000fe2000f8e0225 */
[----:B------:R-:W-:Y:S11]  /*5920*/  BRA.U !UP3, `(.L_x_86) ;  /* 0x000000010b407547 */ /* 0x000ff6000b800000 */
[----:B------:R-:W-:Y:S01]  /*5930*/  UISETP.NE.U32.AND UP0, UPT, UR56, URZ, UPT ;  /* 0x000000ff3800728c */ /* 0x000fe2000bf05070 */
[----:B------:R-:W-:Y:S01]  /*5940*/  HFMA2 R57, -RZ, RZ, 0, 5.9604644775390625e-08 ;  /* 0x00000001ff397431 */ /* 0x000fe200000001ff */
[----:B------:R-:W2:Y:S01]  /*5950*/  LDCU.64 UR8, c[0x0][0x358] ;  /* 0x00006b00ff0877ac */ /* 0x000ea20008000a00 */
[----:B-1----:R-:W-:Y:S01]  /*5960*/  IMAD.MOV.U32 R0, RZ, RZ, 0x1 ;  /* 0x00000001ff007424 */ /* 0x002fe200078e00ff */
[----:B------:R-:W-:Y:S06]  /*5970*/  UISETP.NE.AND.EX UP0, UPT, UR57, URZ, UPT, UP0 ;  /* 0x000000ff3900728c */ /* 0x000fec000bf05300 */
[----:B------:R-:W-:Y:S05]  /*5980*/  PLOP3.LUT P0, PT, PT, PT, UP0, 0x80, 0x8 ;  /* 0x000000000008781c */ /* 0x000fea0003f0f008 */
[----:B------:R-:W1:Y:S01]  /*5990*/  @UP0 LDCU.64 UR4, c[0x0][0x888] ;  /* 0x00011100ff0407ac */ /* 0x000e620008000a00 */
[----:B------:R-:W-:Y:S07]  /*59a0*/  @UP0 UIMAD UR6, UR36, UR62, URZ ;  /* 0x0000003e240602a4 */ /* 0x000fee000f8e02ff */
[----:B------:R-:W-:Y:S01]  /*59b0*/  @!P0 PRMT R57, R0, 0x7610, R57 ;  /* 0x0000761000398816 */ /* 0x000fe20000000039 */
[----:B-1----:R-:W-:Y:S06]  /*59c0*/  @UP0 UIMAD.WIDE UR4, UR6, 0x4, UR4 ;  /* 0x00000004060408a5 */ /* 0x002fec000f8e0204 */
[----:B------:R-:W-:Y:S02]  /*59d0*/  IMAD.U32 R4, RZ, RZ, UR4 ;  /* 0x00000004ff047e24 */ /* 0x000fe4000f8e00ff */
[----:B------:R-:W-:Y:S05]  /*59e0*/  IMAD.U32 R5, RZ, RZ, UR5 ;  /* 0x00000005ff057e24 */ /* 0x000fea000f8e00ff */
[----:B--2---:R-:W2:Y:S02]  /*59f0*/  @P0 LDG.E R4, desc[UR8][R4.64] ;  /* 0x0000000804040981 */ /* 0x004ea4000c1e1900 */
[----:B--2---:R-:W-:Y:S11]  /*5a00*/  @P0 R2UR UR45, R4 ;  /* 0x00000000042d02ca */ /* 0x004ff600000e0000 */
[----:B------:R-:W-:Y:S03]  /*5a10*/  @!UPT UIADD3 URZ, UPT, UPT, URZ, URZ, URZ ;  /* 0x000000fffffff290 */ /* 0x000fe6000fffe0ff */
[----:B------:R-:W2:Y:S02]  /*5a20*/  @!UP0 LDCU UR45, c[0x0][0x880] ;  /* 0x00011000ff2d87ac */ /* 0x000ea40008000800 */
.L_x_86:
[----:B------:R-:W-:Y:S05]  /*5a30*/  @!P1 BRA `(.L_x_87) ;  /* 0x0000000000249947 */ /* 0x000fea0003800000 */
[----:B------:R-:W-:Y:S01]  /*5a40*/  ISETP.NE.U32.AND P0, PT, R52, RZ, PT ;  /* 0x000000ff3400720c */ /* 0x000fe20003f05070 */
[----:B------:R-:W3:Y:S03]  /*5a50*/  LDCU.64 UR4, c[0x0][0x358] ;  /* 0x00006b00ff0477ac */ /* 0x000ee60008000a00 */
[----:B------:R-:W-:Y:S11]  /*5a60*/  ISETP.NE.AND.EX P0, PT, R53, RZ, PT, P0 ;  /* 0x000000ff3500720c */ /* 0x000ff60003f05300 */
[----:B------:R-:W-:Y:S02]  /*5a70*/  @!UPT UIADD3 URZ, UPT, UPT, URZ, URZ, URZ ;  /* 0x000000fffffff290 */ /* 0x000fe4000fffe0ff */
[----:B------:R-:W4:Y:S01]  /*5a80*/  @P0 LDC.64 R4, c[0x0][0x8a8] ;  /* 0x00022a00ff040b82 */ /* 0x000f220000000a00 */
[----:B-1----:R-:W-:Y:S04]  /*5a90*/  @P0 IMAD R0, R54, UR36, RZ ;  /* 0x0000002436000c24 */ /* 0x002fe8000f8e02ff */
[----:B----4-:R-:W-:Y:S05]  /*5aa0*/  @P0 IMAD.WIDE R4, R0, 0x4, R4 ;  /* 0x0000000400040825 */ /* 0x010fea00078e0204 */
[----:B---3-5:R3:W5:Y:S02]  /*5ab0*/  @P0 LDG.E R16, desc[UR4][R4.64] ;  /* 0x0000000404100981 */ /* 0x028764000c1e1900 */
[----:B---3--:R-:W4:Y:S02]  /*5ac0*/  @!P0 LDC R16, c[0x0][0x8a0] ;  /* 0x00022800ff108b82 */ /* 0x008f240000000800 */
.L_x_87:
[----:B------:R-:W-:Y:S01]  /*5ad0*/  R2UR UR4, R60 ;  /* 0x000000003c0472ca */ /* 0x000fe200000e0000 */
[----:B------:R-:W-:Y:S01]  /*5ae0*/  UPLOP3.LUT UP1, UPT, UPT, UPT, UPT, 0x40, 0x4 ;  /* 0x000000000004789c */ /* 0x000fe20003f2e870 */
[----:B------:R-:W-:Y:S01]  /*5af0*/  SHF.L.U32 R3, R64, 0x1f, RZ ;  /* 0x0000001f40037819 */ /* 0x000fe200000006ff */
[----:B------:R-:W-:Y:S01]  /*5b00*/  ULEA UR47, UR39, UR46, 0x3 ;  /* 0x0000002e272f7291 */ /* 0x000fe2000f8e18ff */
[----:B------:R-:W-:Y:S01]  /*5b10*/  PLOP3.LUT P3, PT, PT, PT, PT, 0x8, 0x80 ;  /* 0x000000000080781c */ /* 0x000fe20003f6e170 */
[----:B------:R-:W-:Y:S01]  /*5b20*/  VIADD R61, R61, 0x1 ;  /* 0x000000013d3d7836 */ /* 0x000fe20000000000 */
[----:B------:R-:W-:Y:S02]  /*5b30*/  CS2R R22, SRZ ;  /* 0x0000000000167805 */ /* 0x000fe4000001ff00 */
[----:B------:R-:W-:Y:S02]  /*5b40*/  CS2R R18, SRZ ;  /* 0x0000000000127805 */ /* 0x000fe4000001ff00 */
[----:B------:R-:W-:Y:S03]  /*5b50*/  CS2R R40, SRZ ;  /* 0x0000000000287805 */ /* 0x000fe6000001ff00 */
[----:B------:R-:W-:Y:S06]  /*5b60*/  UISETP.NE.AND UP4, UPT, UR4, URZ, UPT ;  /* 0x000000ff0400728c */ /* 0x000fec000bf85270 */
[----:B------:R-:W-:Y:S05]  /*5b70*/  PLOP3.LUT P1, PT, PT, PT, UP4, 0x80, 0x8 ;  /* 0x000000000008781c */ /* 0x000fea0003f2f048 */
[----:B------:R-:W3:Y:S01]  /*5b80*/  @UP4 LDCU.64 UR4, c[0x0][0x888] ;  /* 0x00011100ff0447ac */ /* 0x000ee20008000a00 */
[----:B------:R-:W-:Y:S07]  /*5b90*/  @UP4 UPLOP3.LUT UP1, UPT, UPT, UPT, UP3, 0x80, 0x8 ;  /* 0x000000000008489c */ /* 0x000fee0003f2f030 */
[----:B------:R-:W-:Y:S01]  /*5ba0*/  @P1 LOP3.LUT P0, RZ, R57, 0xff, RZ, 0xc0, !PT ;  /* 0x000000ff39ff1812 */ /* 0x000fe2000780c0ff */
[----:B--2---:R-:W-:Y:S02]  /*5bb0*/  @UP4 UISETP.NE.AND UP2, UPT, UR45, URZ, UPT ;  /* 0x000000ff2d00428c */ /* 0x004fe4000bf45270 */
[----:B---3--:R-:W-:Y:S02]  /*5bc0*/  @UP4 UISETP.NE.U32.AND UP0, UPT, UR4, URZ, UPT ;  /* 0x000000ff0400428c */ /* 0x008fe4000bf05070 */
[----:B------:R-:W-:Y:S02]  /*5bd0*/  @UP4 USEL UR4, URZ, 0xffffffff, UP2 ;  /* 0xffffffffff044887 */ /* 0x000fe40009000000 */
[----:B------:R-:W-:Y:S04]  /*5be0*/  @UP4 UISETP.NE.AND.EX UP0, UPT, UR5, URZ, UPT, UP0 ;  /* 0x000000ff0500428c */ /* 0x000fe8000bf05300 */
[----:B------:R-:W-:Y:S03]  /*5bf0*/  @UP4 USEL UR5, URZ, 0xffffffff, UP0 ;  /* 0xffffffffff054887 */ /* 0x000fe60008000000 */
[----:B------:R-:W-:Y:S01]  /*5c00*/  @P1 VOTEU.ANY UP0, P0 ;  /* 0x0000000000ff1886 */ /* 0x000fe20000000100 */
[----:B------:R-:W-:Y:S04]  /*5c10*/  @UP1 USEL UR4, UR5, UR4, !UP0 ;  /* 0x0000000405041287 */ /* 0x000fe8000c000000 */
[----:B------:R-:W-:Y:S04]  /*5c20*/  @UP4 ULOP3.LUT UR4, UR4, 0x1, URZ, 0xc0, !UPT ;  /* 0x0000000104044892 */ /* 0x000fe8000f8ec0ff */
[----:B------:R-:W-:Y:S06]  /*5c30*/  UISETP.NE.U32.OR UP0, UPT, UR4, 0x1, !UP4 ;  /* 0x000000010400788c */ /* 0x000fec000e705470 */
[----:B------:R-:W-:Y:S11]  /*5c40*/  PLOP3.LUT P0, PT, PT, PT, UP0, 0x80, 0x8 ;  /* 0x000000000008781c */ /* 0x000ff60003f0f008 */
[----:B------:R-:W-:Y:S02]  /*5c50*/  @!UPT UIADD3 URZ, UPT, UPT, URZ, URZ, URZ ;  /* 0x000000fffffff290 */ /* 0x000fe4000fffe0ff */
[----:B-1----:R-:W-:Y:S04]  /*5c60*/  @P0 SHF.L.U32 R0, R62, 0x1f, RZ ;  /* 0x0000001f3e000819 */ /* 0x002fe800000006ff */
[----:B------:R-:W1:Y:S01]  /*5c70*/  @P0 SYNCS.PHASECHK.TRANS64.TRYWAIT P2, [UR46+0x3e0], R0 ;  /* 0x0003e000ff0005a7 */ /* 0x000e62000804112e */
[----:B------:R2:W3:Y:S01]  /*5c80*/  SYNCS.PHASECHK.TRANS64.TRYWAIT P1, [UR47+0x420], R3 ;  /* 0x00042003ff0075a7 */ /* 0x0004e2000802112f */
[----:B-1----:R-:W-:Y:S01]  /*5c90*/  @P0 PLOP3.LUT P3, PT, P2, PT, PT, 0x8, 0x80 ;  /* 0x000000000080081c */ /* 0x002fe2000176e170 */
[----:B------:R-:W-:Y:S01]  /*5ca0*/  @!UPT UIADD3 URZ, UPT, UPT, URZ, URZ, URZ ;  /* 0x000000fffffff290 */ /* 0x000fe2000fffe0ff */
[----:B--23--:R-:W-:Y:S11]  /*5cb0*/  BRA.U !UP0, `(.L_x_88) ;  /* 0x0000000108847547 */ /* 0x00cff6000b800000 */
[----:B------:R-:W-:Y:S01]  /*5cc0*/  LOP3.LUT P0, RZ, R57, 0xff, RZ, 0xc0, !PT ;  /* 0x000000ff39ff7812 */ /* 0x000fe2000780c0ff */
[----:B------:R-:W-:Y:S01]  /*5cd0*/  @!UPT UIADD3 URZ, UPT, UPT, URZ, URZ, URZ ;  /* 0x000000fffffff290 */ /* 0x000fe2000fffe0ff */
[----:B------:R-:W-:Y:S11]  /*5ce0*/  @!P3 BRA `(.L_x_89) ;  /* 0x00000000000cb947 */ /* 0x000ff60003800000 */
[----:B------:R-:W-:Y:S04]  /*5cf0*/  SHF.L.U32 R5, R62, 0x1f, RZ ;  /* 0x0000001f3e057819 */ /* 0x000fe800000006ff */
[----:B------:R-:W1:Y:S02]  /*5d00*/  SYNCS.PHASECHK.TRANS64.TRYWAIT P2, [UR46+0x3e0], R5 ;  /* 0x0003e005ff0075a7 */ /* 0x000e64000804112e */
[----:B-1----:R-:W-:Y:S05]  /*5d10*/  @!P2 BRA `(.L_x_90) ;  /* 0x000000180004a947 */ /* 0x002fea0003800000 */
.L_x_89:
[----:B------:R-:W-:Y:S01]  /*5d20*/  UISETP.NE.U32.AND UP0, UPT, UR56, URZ, UPT ;  /* 0x000000ff3800728c */ /* 0x000fe2000bf05070 */
[----:B------:R-:W-:Y:S01]  /*5d30*/  CS2R R40, SRZ ;  /* 0x0000000000287805 */ /* 0x000fe2000001ff00 */
[----:B------:R-:W-:Y:S01]  /*5d40*/  UISETP.NE.AND UP1, UPT, UR45, URZ, UPT ;  /* 0x000000ff2d00728c */ /* 0x000fe2000bf25270 */
[----:B------:R-:W-:Y:S01]  /*5d50*/  CS2R R18, SRZ ;  /* 0x0000000000127805 */ /* 0x000fe2000001ff00 */
[----:B------:R-:W-:Y:S01]  /*5d60*/  UISETP.NE.AND.EX UP0, UPT, UR57, URZ, UPT, UP0 ;  /* 0x000000ff3900728c */ /* 0x000fe2000bf05300 */
[----:B------:R-:W-:Y:S01]  /*5d70*/  CS2R R22, SRZ ;  /* 0x0000000000167805 */ /* 0x000fe2000001ff00 */
[----:B------:R-:W-:Y:S01]  /*5d80*/  USEL UR4, URZ, 0xffffffff, UP1 ;  /* 0xffffffffff047887 */ /* 0x000fe20008800000 */
[----:B------:R-:W-:Y:S01]  /*5d90*/  LOP3.LUT R62, R62, 0x1, RZ, 0x3c, !PT ;  /* 0x000000013e3e7812 */ /* 0x000fe200078e3cff */
[----:B------:R-:W-:Y:S03]  /*5da0*/  USEL UR5, URZ, 0xffffffff, UP0 ;  /* 0xffffffffff057887 */ /* 0x000fe60008000000 */
[----:B------:R-:W-:Y:S01]  /*5db0*/  VOTEU.ANY UP0, P0 ;  /* 0x0000000000ff7886 */ /* 0x000fe20000000100 */
[----:B------:R-:W-:Y:S04]  /*5dc0*/  @UP3 USEL UR4, UR5, UR4, !UP0 ;  /* 0x0000000405043287 */ /* 0x000fe8000c000000 */
[----:B------:R-:W-:Y:S04]  /*5dd0*/  ULOP3.LUT UR4, UR4, 0x1, URZ, 0xc0, !UPT ;  /* 0x0000000104047892 */ /* 0x000fe8000f8ec0ff */
[----:B------:R-:W-:Y:S02]  /*5de0*/  UISETP.NE.U32.AND UP0, UPT, UR4, 0x1, UPT ;  /* 0x000000010400788c */ /* 0x000fe4000bf05070 */
[----:B------:R-:W-:Y:S04]  /*5df0*/  UIADD3 UR4, UPT, UPT, UR46, 0x3e8, URZ ;  /* 0x000003e82e047890 */ /* 0x000fe8000fffe0ff */
[----:B------:R-:W-:Y:S01]  /*5e00*/  PLOP3.LUT P0, PT, PT, PT, UP0, 0x80, 0x8 ;  /* 0x000000000008781c */ /* 0x000fe20003f0f008 */
[----:B------:R-:W-:Y:S11]  /*5e10*/  UPRMT UR4, UR51, 0x654, UR4 ;  /* 0x0000065433047896 */ /* 0x000ff60008000004 */
[----:B------:R-:W-:Y:S01]  /*5e20*/  @!UPT UIADD3 URZ, UPT, UPT, URZ, URZ, URZ ;  /* 0x000000fffffff290 */ /* 0x000fe2000fffe0ff */
[----:B------:R2:W3:Y:S04]  /*5e30*/  @P0 LDS.64 R40, [R56+UR46+0x500] ;  /* 0x0005002e38280984 */ /* 0x0004e80008000a00 */
[----:B------:R2:W1:Y:S04]  /*5e40*/  @P0 LDS.64 R18, [R56+UR46+0x900] ;  /* 0x0009002e38120984 */ /* 0x0004680008000a00 */
[----:B------:R2:W1:Y:S01]  /*5e50*/  @P0 LDS.64 R22, [R56+UR46+0xd00] ;  /* 0x000d002e38160984 */ /* 0x0004620008000a00 */
[----:B------:R-:W-:Y:S01]  /*5e60*/  @!PT LDS RZ, [RZ] ;  /* 0x00000000fffff984 */ /* 0x000fe20000000800 */
[----:B------:R-:W-:Y:S01]  /*5e70*/  @!PT LDS RZ, [RZ] ;  /* 0x00000000fffff984 */ /* 0x000fe20000000800 */
[----:B------:R-:W-:Y:S01]  /*5e80*/  @!PT LDS RZ, [RZ] ;  /* 0x00000000fffff984 */ /* 0x000fe20000000800 */
[----:B------:R-:W-:Y:S01]  /*5e90*/  @!PT LDS RZ, [RZ] ;  /* 0x00000000fffff984 */ /* 0x000fe20000000800 */
[----:B------:R4:W-:Y:S06]  /*5ea0*/  MEMBAR.ALL.CTA ;  /* 0x0000000000007992 */ /* 0x0009ec0000008000 */
[----:B----4-:R-:W4:Y:S02]  /*5eb0*/  FENCE.VIEW.ASYNC.S ;  /* 0x00000000000073c6 */ /* 0x010f240000000000 */
[----:B----4-:R-:W-:Y:S01]  /*5ec0*/  SYNCS.ARRIVE.TRANS64.RED.A1T0 RZ, [UR4], RZ ;  /* 0x000000ffffff79a7 */ /* 0x010fe20008100404 */
.L_x_88:
[----:B------:R-:W-:Y:S05]  /*5ed0*/  @P1 BRA `(.L_x_91) ;  /* 0x0000000000081947 */ /* 0x000fea0003800000 */
[----:B------:R-:W4:Y:S02]  /*5ee0*/  SYNCS.PHASECHK.TRANS64.TRYWAIT P0, [UR47+0x420], R3 ;  /* 0x00042003ff0075a7 */ /* 0x000f24000800112f */
[----:B----4-:R-:W-:Y:S05]  /*5ef0*/  @!P0 BRA `(.L_x_92) ;  /* 0x0000001400a48947 */ /* 0x010fea0003800000 */
.L_x_91:
[----:B------:R-:W-:Y:S04]  /*5f00*/  ULEA.HI UR4, UR39, UR39, URZ, 0x1 ;  /* 0x0000002727047291 */ /* 0x000fe8000f8f08ff */
[----:B------:R-:W-:Y:S02]  /*5f10*/  USHF.R.U32.HI UR5, URZ, 0x1, UR4 ;  /* 0x00000001ff057899 */ /* 0x000fe40008011604 */
[----:B------:R-:W-:Y:S04]  /*5f20*/  ULOP3.LUT UR4, UR4, 0xffe, URZ, 0xc0, !UPT ;  /* 0x00000ffe04047892 */ /* 0x000fe8000f8ec0ff */
[----:B------:R-:W-:Y:S01]  /*5f30*/  UIADD3 UR4, UPT, UPT, -UR4, UR39, URZ ;  /* 0x0000002704047290 */ /* 0x000fe2000fffe1ff */
[----:B-1----:R-:W-:Y:S04]  /*5f40*/  IMAD.U32 R3, RZ, RZ, UR5 ;  /* 0x00000005ff037e24 */ /* 0x002fe8000f8e00ff */
[----:B------:R-:W-:Y:S01]  /*5f50*/  IMAD R0, R3, 0x30, R2 ;  /* 0x0000003003007824 */ /* 0x000fe200078e0202 */
[----:B------:R-:W-:Y:S05]  /*5f60*/  MOV R17, UR4 ;  /* 0x0000000400117c02 */ /* 0x000fea0008000f00 */
[----:B------:R-:W-:Y:S05]  /*5f70*/  IMAD R17, R17, 0x100000, R0 ;  /* 0x0010000011117824 */ /* 0x000fea00078e0200 */
[----:B------:R-:W-:Y:S04]  /*5f80*/  SHF.R.U32.HI R5, RZ, 0x15, R17 ;  /* 0x00000015ff057819 */ /* 0x000fe80000011611 */
[----:B------:R-:W-:Y:S11]  /*5f90*/  LOP3.LUT P0, RZ, R5, 0x3, R58, 0x48, !PT ;  /* 0x0000000305ff7812 */ /* 0x000ff6000780483a */
[----:B------:R-:W-:Y:S02]  /*5fa0*/  @!UPT UIADD3 URZ, UPT, UPT, URZ, URZ, URZ ;  /* 0x000000fffffff290 */ /* 0x000fe4000fffe0ff */
[----:B------:R-:W-:Y:S05]  /*5fb0*/  @!P0 BRA `(.L_x_93) ;  /* 0x0000000000408947 */ /* 0x000fea0003800000 */
[----:B------:R-:W1:Y:S01]  /*5fc0*/  LDCU.64 UR8, c[0x4][0x68] ;  /* 0x01000d00ff0877ac */ /* 0x000e620008000a00 */
[----:B------:R-:W-:Y:S01]  /*5fd0*/  MOV R15, 0x0 ;  /* 0x00000000000f7802 */ /* 0x000fe20000000f00 */
[----:B------:R-:W-:Y:S02]  /*5fe0*/  HFMA2 R12, -RZ, RZ, 0, 5.9604644775390625e-08 ;  /* 0x00000001ff0c7431 */ /* 0x000fe400000001ff */
[----:B------:R-:W-:Y:S02]  /*5ff0*/  IMAD.MOV.U32 R8, RZ, RZ, 0x192 ;  /* 0x00000192ff087424 */ /* 0x000fe400078e00ff */
[----:B------:R-:W-:Y:S01]  /*6000*/  IMAD.MOV.U32 R13, RZ, RZ, RZ ;  /* 0x000000ffff0d7224 */ /* 0x000fe200078e00ff */
[----:B------:R-:W2:Y:S01]  /*6010*/  LDCU.64 UR6, c[0x4][0x70] ;  /* 0x01000e00ff0677ac */ /* 0x000ea20008000a00 */
[----:B------:R-:W3:Y:S01]  /*6020*/  LDC.64 R14, c[0x4][R15] ;  /* 0x010000000f0e7b82 */ /* 0x000ee20000000a00 */
[----:B------:R-:W4:Y:S01]  /*6030*/  LDCU.64 UR4, c[0x4][0x8] ;  /* 0x01000100ff0477ac */ /* 0x000f220008000a00 */
[----:B-1----:R-:W-:Y:S01]  /*6040*/  MOV R5, UR9 ;  /* 0x0000000900057c02 */ /* 0x002fe20008000f00 */
[----:B------:R-:W-:Y:S01]  /*6050*/  IMAD.U32 R4, RZ, RZ, UR8 ;  /* 0x00000008ff047e24 */ /* 0x000fe2000f8e00ff */
[----:B--2---:R-:W-:Y:S01]  /*6060*/  MOV R7, UR7 ;  /* 0x0000000700077c02 */ /* 0x004fe20008000f00 */
[----:B------:R-:W-:Y:S01]  /*6070*/  IMAD.U32 R6, RZ, RZ, UR6 ;  /* 0x00000006ff067e24 */ /* 0x000fe2000f8e00ff */
[----:B----4-:R-:W-:Y:S01]  /*6080*/  MOV R11, UR5 ;  /* 0x00000005000b7c02 */ /* 0x010fe20008000f00 */
[----:B------:R-:W-:Y:S02]  /*6090*/  IMAD.U32 R10, RZ, RZ, UR4 ;  /* 0x00000004ff0a7e24 */ /* 0x000fe4000f8e00ff */
[----:B------:R-:W-:Y:S07]  /*60a0*/  LEPC R20, `(.L_x_93) ;  /* 0x000000001014794e */ /* 0x000fee0000000000 */
[----:B---3-5:R-:W-:Y:S05]  /*60b0*/  CALL.ABS.NOINC R14 ;  /* 0x000000000e007343 */ /* 0x028fea0003c00000 */
.L_x_93:
[----:B------:R-:W-:Y:S05]  /*60c0*/  WARPSYNC.ALL ;  /* 0x0000000000007948 */ /* 0x000fea0003800000 */
[C---:B------:R-:W-:Y:S01]  /*60d0*/  R2UR UR4, R17.reuse ;  /* 0x00000000110472ca */ /* 0x040fe200000e0000 */
[----:B------:R-:W-:Y:S05]  /*60e0*/  VIADD R3, R17, 0x10 ;  /* 0x0000001011037836 */ /* 0x000fea0000000000 */
[----:B------:R-:W-:Y:S04]  /*60f0*/  SHF.R.U32.HI R3, RZ, 0x15, R3 ;  /* 0x00000015ff037819 */ /* 0x000fe80000011603 */
[----:B------:R-:W-:Y:S03]  /*6100*/  LOP3.LUT P0, RZ, R3, 0x3, R58, 0x48, !PT ;  /* 0x0000000303ff7812 */ /* 0x000fe6000780483a */
[----:B------:R-:W1:Y:S01]  /*6110*/  LDTM.16dp32bit_t0_t15.x8 R32, tmem[UR4] ;  /* 0x00000004002079ee */ /* 0x000e620008980000 */
[----:B------:R-:W1:Y:S09]  /*6120*/  LDTM.16dp32bit_t16_t31.x8 R32, tmem[UR4+0x8] ;  /* 0x00000804002079ee */ /* 0x000e7200089a0000 */
[----:B-1----:R-:W-:Y:S05]  /*6130*/  @!P0 BRA `(.L_x_94) ;  /* 0x0000000000408947 */ /* 0x002fea0003800000 */
        /* <DEDUP_REMOVED lines=16> */
.L_x_94:
[----:B------:R-:W-:Y:S05]  /*6240*/  WARPSYNC.ALL ;  /* 0x0000000000007948 */ /* 0x000fea0003800000 */
[C---:B------:R-:W-:Y:S01]  /*6250*/  R2UR UR4, R17.reuse ;  /* 0x00000000110472ca */ /* 0x040fe200000e0000 */
[----:B------:R-:W-:Y:S05]  /*6260*/  VIADD R3, R17, 0x20 ;  /* 0x0000002011037836 */ /* 0x000fea0000000000 */
[----:B------:R-:W-:Y:S04]  /*6270*/  SHF.R.U32.HI R3, RZ, 0x15, R3 ;  /* 0x00000015ff037819 */ /* 0x000fe80000011603 */
[----:B------:R-:W-:Y:S03]  /*6280*/  LOP3.LUT P0, RZ, R3, 0x3, R58, 0x48, !PT ;  /* 0x0000000303ff7812 */ /* 0x000fe6000780483a */
[----:B------:R-:W1:Y:S01]  /*6290*/  LDTM.16dp32bit_t0_t15.x8 R24, tmem[UR4+0x10] ;  /* 0x00001004001879ee */ /* 0x000e620008980000 */
        /* <DEDUP_REMOVED lines=18> */
.L_x_95:
[----:B------:R-:W-:Y:S01]  /*63c0*/  ISETP.NE.AND P0, PT, R65, RZ, PT ;  /* 0x000000ff4100720c */ /* 0x000fe20003f05270 */
[----:B------:R-:W-:Y:S05]  /*63d0*/  WARPSYNC.ALL ;  /* 0x0000000000007948 */ /* 0x000fea0003800000 */
[C---:B----45:R-:W-:Y:S01]  /*63e0*/  IMAD R32, R16.reuse, R32, RZ ;  /* 0x0000002010207224 */ /* 0x070fe200078e02ff */
[----:B------:R-:W-:Y:S01]  /*63f0*/  R2UR UR4, R17 ;  /* 0x00000000110472ca */ /* 0x000fe200000e0000 */
[----:B------:R-:W-:Y:S01]  /*6400*/  IMAD R33, R16, R33, RZ ;  /* 0x0000002110217224 */ /* 0x000fe200078e02ff */
[----:B---3--:R-:W-:Y:S01]  /*6410*/  SHF.L.U32 R0, R40, 0x10, RZ ;  /* 0x0000001028007819 */ /* 0x008fe200000006ff */
[----:B------:R-:W-:Y:S01]  /*6420*/  IMAD R36, R16, R36, RZ ;  /* 0x0000002410247224 */ /* 0x000fe200078e02ff */
[----:B------:R-:W-:Y:S01]  /*6430*/  PRMT R3, R40, 0x8880, RZ ;  /* 0x0000888028037816 */ /* 0x000fe200000000ff */
[----:B------:R-:W-:Y:S01]  /*6440*/  IMAD R37, R16, R37, RZ ;  /* 0x0000002510257224 */ /* 0x000fe200078e02ff */
[----:B------:R-:W-:Y:S01]  /*6450*/  SHF.L.U32 R13, R40, 0x8, RZ ;  /* 0x00000008280d7819 */ /* 0x000fe200000006ff */
[C---:B------:R-:W-:Y:S01]  /*6460*/  IMAD R39, R16.reuse, R39, RZ ;  /* 0x0000002710277224 */ /* 0x040fe200078e02ff */
[----:B------:R-:W-:Y:S01]  /*6470*/  SHF.R.S32.HI R0, RZ, 0x18, R0 ;  /* 0x00000018ff007819 */ /* 0x000fe20000011400 */
[----:B------:R-:W-:Y:S01]  /*6480*/  IMAD R32, R3, UR45, R32 ;  /* 0x0000002d03207c24 */ /* 0x000fe2000f8e0220 */
[C---:B------:R-:W-:Y:S01]  /*6490*/  PRMT R50, R41.reuse, 0x8880, RZ ;  /* 0x0000888029327816 */ /* 0x040fe200000000ff */
[C---:B------:R-:W-:Y:S01]  /*64a0*/  IMAD R24, R16.reuse, R24, RZ ;  /* 0x0000001810187224 */ /* 0x040fe200078e02ff */
[----:B------:R-:W-:Y:S01]  /*64b0*/  SHF.R.S32.HI R13, RZ, 0x18, R13 ;  /* 0x00000018ff0d7819 */ /* 0x000fe2000001140d */
[C---:B------:R-:W-:Y:S01]  /*64c0*/  IMAD R34, R16.reuse, R34, RZ ;  /* 0x0000002210227224 */ /* 0x040fe200078e02ff */
[----:B------:R-:W-:Y:S01]  /*64d0*/  SHF.R.S32.HI R12, RZ, 0x18, R40 ;  /* 0x00000018ff0c7819 */ /* 0x000fe20000011428 */
[----:B------:R-:W-:Y:S01]  /*64e0*/  LDTM.16dp32bit_t0_t15.x8 R4, tmem[UR4+0x20] ;  /* 0x00002004000479ee */ /* 0x000fe20008980000 */
[----:B------:R-:W1:Y:S01]  /*64f0*/  LDTM.16dp32bit_t16_t31.x8 R4, tmem[UR4+0x28] ;  /* 0x00002804000479ee */ /* 0x000e6200089a0000 */
[C---:B------:R-:W-:Y:S01]  /*6500*/  SHF.L.U32 R49, R41.reuse, 0x10, RZ ;  /* 0x0000001029317819 */ /* 0x040fe200000006ff */
[----:B------:R-:W-:Y:S01]  /*6510*/  IMAD R35, R16, R35, RZ ;  /* 0x0000002310237224 */ /* 0x000fe200078e02ff */
[----:B------:R-:W-:Y:S01]  /*6520*/  SHF.L.U32 R48, R41, 0x8, RZ ;  /* 0x0000000829307819 */ /* 0x000fe200000006ff */
[----:B------:R-:W-:Y:S01]  /*6530*/  IMAD R33, R0, UR45, R33 ;  /* 0x0000002d00217c24 */ /* 0x000fe2000f8e0221 */
[----:B------:R-:W-:Y:S01]  /*6540*/  SHF.R.S32.HI R0, RZ, 0x18, R49 ;  /* 0x00000018ff007819 */ /* 0x000fe20000011431 */
[----:B------:R-:W-:Y:S01]  /*6550*/  IMAD R34, R13, UR45, R34 ;  /* 0x0000002d0d227c24 */ /* 0x000fe2000f8e0222 */
[----:B------:R-:W-:Y:S01]  /*6560*/  PRMT R51, R18, 0x8880, RZ ;  /* 0x0000888012337816 */ /* 0x000fe200000000ff */
[----:B------:R-:W-:Y:S01]  /*6570*/  IMAD.MOV.U32 R3, RZ, RZ, R50 ;  /* 0x000000ffff037224 */ /* 0x000fe200078e0032 */
[----:B------:R-:W-:Y:S01]  /*6580*/  SHF.R.S32.HI R13, RZ, 0x18, R48 ;  /* 0x00000018ff0d7819 */ /* 0x000fe20000011430 */
[----:B------:R-:W-:Y:S01]  /*6590*/  IMAD R35, R12, UR45, R35 ;  /* 0x0000002d0c237c24 */ /* 0x000fe2000f8e0223 */
[----:B------:R-:W-:Y:S01]  /*65a0*/  SHF.R.S32.HI R14, RZ, 0x18, R41 ;  /* 0x00000018ff0e7819 */ /* 0x000fe20000011429 */
[----:B------:R-:W-:Y:S01]  /*65b0*/  IMAD R38, R16, R38, RZ ;  /* 0x0000002610267224 */ /* 0x000fe200078e02ff */
[C---:B------:R-:W-:Y:S01]  /*65c0*/  SHF.L.U32 R45, R18.reuse, 0x8, RZ ;  /* 0x00000008122d7819 */ /* 0x040fe200000006ff */
[----:B------:R-:W-:Y:S01]  /*65d0*/  IMAD R36, R3, UR45, R36 ;  /* 0x0000002d03247c24 */ /* 0x000fe2000f8e0224 */
[----:B------:R-:W-:Y:S01]  /*65e0*/  MOV R3, R51 ;  /* 0x0000003300037202 */ /* 0x000fe20000000f00 */
[----:B------:R-:W-:Y:S01]  /*65f0*/  IMAD.U32 R47, R18, 0x10000, RZ ;  /* 0x00010000122f7824 */ /* 0x000fe200078e00ff */
[----:B------:R-:W-:Y:S01]  /*6600*/  PRMT R43, R19, 0x8880, RZ ;  /* 0x00008880132b7816 */ /* 0x000fe200000000ff */
[----:B------:R-:W-:Y:S01]  /*6610*/  IMAD R37, R0, UR45, R37 ;  /* 0x0000002d00257c24 */ /* 0x000fe2000f8e0225 */
[----:B------:R-:W-:Y:S01]  /*6620*/  SHF.R.S32.HI R18, RZ, 0x18, R18 ;  /* 0x00000018ff127819 */ /* 0x000fe20000011412 */
[----:B------:R-:W-:Y:S01]  /*6630*/  IMAD R38, R13, UR45, R38 ;  /* 0x0000002d0d267c24 */ /* 0x000fe2000f8e0226 */
[----:B------:R-:W-:Y:S01]  /*6640*/  SHF.R.S32.HI R0, RZ, 0x18, R47 ;  /* 0x00000018ff007819 */ /* 0x000fe2000001142f */
[----:B------:R-:W-:Y:S01]  /*6650*/  IMAD R39, R14, UR45, R39 ;  /* 0x0000002d0e277c24 */ /* 0x000fe2000f8e0227 */
[C---:B------:R-:W-:Y:S01]  /*6660*/  SHF.L.U32 R42, R19.reuse, 0x10, RZ ;  /* 0x00000010132a7819 */ /* 0x040fe200000006ff */
[C---:B------:R-:W-:Y:S01]  /*6670*/  IMAD R25, R16.reuse, R25, RZ ;  /* 0x0000001910197224 */ /* 0x040fe200078e02ff */
[----:B------:R-:W-:Y:S01]  /*6680*/  SHF.L.U32 R40, R19, 0x8, RZ ;  /* 0x0000000813287819 */ /* 0x000fe200000006ff */
[----:B------:R-:W-:Y:S01]  /*6690*/  IMAD R24, R3, UR45, R24 ;  /* 0x0000002d03187c24 */ /* 0x000fe2000f8e0218 */
[----:B------:R-:W-:Y:S01]  /*66a0*/  SHF.R.S32.HI R3, RZ, 0x18, R45 ;  /* 0x00000018ff037819 */ /* 0x000fe2000001142d */
[C---:B------:R-:W-:Y:S01]  /*66b0*/  IMAD R26, R16.reuse, R26, RZ ;  /* 0x0000001a101a7224 */ /* 0x040fe200078e02ff */
[----:B------:R-:W-:Y:S01]  /*66c0*/  MOV R13, R43 ;  /* 0x0000002b000d7202 */ /* 0x000fe20000000f00 */
[----:B------:R-:W-:Y:S01]  /*66d0*/  IMAD R27, R16, R27, RZ ;  /* 0x0000001b101b7224 */ /* 0x000fe200078e02ff */
[----:B------:R-:W-:Y:S01]  /*66e0*/  PRMT R46, R22, 0x8880, RZ ;  /* 0x00008880162e7816 */ /* 0x000fe200000000ff */
[----:B------:R-:W-:Y:S01]  /*66f0*/  IMAD R25, R0, UR45, R25 ;  /* 0x0000002d00197c24 */ /* 0x000fe2000f8e0219 */
[----:B------:R-:W-:Y:S01]  /*6700*/  SHF.R.S32.HI R0, RZ, 0x18, R42 ;  /* 0x00000018ff007819 */ /* 0x000fe2000001142a */
[C---:B------:R-:W-:Y:S01]  /*6710*/  IMAD R28, R16.reuse, R28, RZ ;  /* 0x0000001c101c7224 */ /* 0x040fe200078e02ff */
[----:B------:R-:W-:Y:S01]  /*6720*/  SHF.R.S32.HI R20, RZ, 0x18, R19 ;  /* 0x00000018ff147819 */ /* 0x000fe20000011413 */
[----:B------:R-:W-:Y:S01]  /*6730*/  IMAD R26, R3, UR45, R26 ;  /* 0x0000002d031a7c24 */ /* 0x000fe2000f8e021a */
[----:B------:R-:W-:Y:S01]  /*6740*/  SHF.R.S32.HI R3, RZ, 0x18, R40 ;  /* 0x00000018ff037819 */ /* 0x000fe20000011428 */
[----:B------:R-:W-:Y:S01]  /*6750*/  IMAD R29, R16, R29, RZ ;  /* 0x0000001d101d7224 */ /* 0x000fe200078e02ff */
[----:B------:R-:W-:Y:S01]  /*6760*/  SHF.L.U32 R41, R22, 0x8, RZ ;  /* 0x0000000816297819 */ /* 0x000fe200000006ff */
[----:B------:R-:W-:Y:S01]  /*6770*/  IMAD R27, R18, UR45, R27 ;  /* 0x0000002d121b7c24 */ /* 0x000fe2000f8e021b */
[C---:B------:R-:W-:Y:S01]  /*6780*/  PRMT R21, R23.reuse, 0x8880, RZ ;  /* 0x0000888017157816 */ /* 0x040fe200000000ff */
[----:B------:R-:W-:Y:S01]  /*6790*/  IMAD R30, R16, R30, RZ ;  /* 0x0000001e101e7224 */ /* 0x000fe200078e02ff */
[----:B------:R-:W-:Y:S01]  /*67a0*/  SHF.R.S32.HI R12, RZ, 0x18, R22 ;  /* 0x00000018ff0c7819 */ /* 0x000fe20000011416 */
[----:B------:R-:W-:Y:S01]  /*67b0*/  IMAD.U32 R44, R22, 0x10000, RZ ;  /* 0x00010000162c7824 */ /* 0x000fe200078e00ff */
[----:B------:R-:W-:Y:S01]  /*67c0*/  SHF.L.U32 R19, R23, 0x10, RZ ;  /* 0x0000001017137819 */ /* 0x000fe200000006ff */
[----:B------:R-:W-:Y:S01]  /*67d0*/  IMAD R28, R13, UR45, R28 ;  /* 0x0000002d0d1c7c24 */ /* 0x000fe2000f8e021c */
[----:B------:R-:W-:Y:S01]  /*67e0*/  MOV R13, R46 ;  /* 0x0000002e000d7202 */ /* 0x000fe20000000f00 */
[----:B------:R-:W-:Y:S01]  /*67f0*/  IMAD R31, R16, R31, RZ ;  /* 0x0000001f101f7224 */ /* 0x000fe200078e02ff */
[----:B------:R-:W-:Y:S01]  /*6800*/  SHF.L.U32 R15, R23, 0x8, RZ ;  /* 0x00000008170f7819 */ /* 0x000fe200000006ff */
[----:B------:R-:W-:Y:S01]  /*6810*/  IMAD R29, R0, UR45, R29 ;  /* 0x0000002d001d7c24 */ /* 0x000fe2000f8e021d */
[----:B------:R-:W-:Y:S01]  /*6820*/  SHF.R.S32.HI R0, RZ, 0x18, R44 ;  /* 0x00000018ff007819 */ /* 0x000fe2000001142c */
[C---:B-1----:R-:W-:Y:S01]  /*6830*/  IMAD R4, R16.reuse, R4, RZ ;  /* 0x0000000410047224 */ /* 0x042fe200078e02ff */
[----:B------:R-:W-:Y:S01]  /*6840*/  SHF.R.S32.HI R22, RZ, 0x18, R23 ;  /* 0x00000018ff167819 */ /* 0x000fe20000011417 */
[----:B------:R-:W-:Y:S01]  /*6850*/  IMAD R30, R3, UR45, R30 ;  /* 0x0000002d031e7c24 */ /* 0x000fe2000f8e021e */
[----:B------:R-:W-:Y:S01]  /*6860*/  SHF.R.S32.HI R3, RZ, 0x18, R41 ;  /* 0x00000018ff037819 */ /* 0x000fe20000011429 */
[----:B------:R-:W-:Y:S01]  /*6870*/  IMAD R5, R16, R5, RZ ;  /* 0x0000000510057224 */ /* 0x000fe200078e02ff */
[----:B------:R-:W-:Y:S01]  /*6880*/  UIADD3 UR4, UPT, UPT, UR47, 0x440, URZ ;  /* 0x000004402f047890 */ /* 0x000fe2000fffe0ff */
[----:B------:R-:W-:Y:S01]  /*6890*/  IMAD R31, R20, UR45, R31 ;  /* 0x0000002d141f7c24 */ /* 0x000fe2000f8e021f */
[----:B------:R-:W-:Y:S01]  /*68a0*/  I2IP.S8.S32.SAT R66, R35, R34, RZ ;  /* 0x0000002223427239 */ /* 0x000fe200000014ff */
[----:B------:R-:W-:Y:S01]  /*68b0*/  IMAD R4, R13, UR45, R4 ;  /* 0x0000002d0d047c24 */ /* 0x000fe2000f8e0204 */
[----:B------:R-:W-:Y:S01]  /*68c0*/  MOV R13, R21 ;  /* 0x00000015000d7202 */ /* 0x000fe20000000f00 */
[----:B------:R-:W-:Y:S01]  /*68d0*/  IMAD R6, R16, R6, RZ ;  /* 0x0000000610067224 */ /* 0x000fe200078e02ff */
[----:B------:R-:W-:Y:S01]  /*68e0*/  UPRMT UR4, UR51, 0x654, UR4 ;  /* 0x0000065433047896 */ /* 0x000fe20008000004 */
[----:B------:R-:W-:Y:S01]  /*68f0*/  IMAD R5, R0, UR45, R5 ;  /* 0x0000002d00057c24 */ /* 0x000fe2000f8e0205 */
[----:B------:R-:W-:Y:S01]  /*6900*/  SHF.R.S32.HI R0, RZ, 0x18, R19 ;  /* 0x00000018ff007819 */ /* 0x000fe20000011413 */
[C---:B------:R-:W-:Y:S01]  /*6910*/  IMAD R7, R16.reuse, R7, RZ ;  /* 0x0000000710077224 */ /* 0x040fe200078e02ff */
[----:B------:R-:W-:Y:S01]  /*6920*/  I2IP.S8.S32.SAT R67, R39, R38, RZ ;  /* 0x0000002627437239 */ /* 0x000fe200000014ff */
[C---:B------:R-:W-:Y:S01]  /*6930*/  IMAD R8, R16.reuse, R8, RZ ;  /* 0x0000000810087224 */ /* 0x040fe200078e02ff */
[----:B------:R-:W-:Y:S01]  /*6940*/  I2IP.S8.S32.SAT R68, R27, R26, RZ ;  /* 0x0000001a1b447239 */ /* 0x000fe200000014ff */
[----:B------:R-:W-:Y:S01]  /*6950*/  IMAD R6, R3, UR45, R6 ;  /* 0x0000002d03067c24 */ /* 0x000fe2000f8e0206 */
[----:B------:R-:W-:Y:S01]  /*6960*/  SHF.R.S32.HI R3, RZ, 0x18, R15 ;  /* 0x00000018ff037819 */ /* 0x000fe2000001140f */
[----:B------:R-:W-:Y:S01]  /*6970*/  IMAD R9, R16, R9, RZ ;  /* 0x0000000910097224 */ /* 0x000fe200078e02ff */
[----:B------:R-:W-:Y:S01]  /*6980*/  I2IP.S8.S32.SAT R17, R31, R30, RZ ;  /* 0x0000001e1f117239 */ /* 0x000fe200000014ff */
[----:B------:R-:W-:Y:S01]  /*6990*/  IMAD R7, R12, UR45, R7 ;  /* 0x0000002d0c077c24 */ /* 0x000fe2000f8e0207 */
[----:B------:R-:W-:Y:S01]  /*69a0*/  I2IP.S8.S32.SAT R66, R33, R32, R66 ;  /* 0x0000002021427239 */ /* 0x000fe20000001442 */
[----:B------:R-:W-:Y:S01]  /*69b0*/  IMAD R8, R13, UR45, R8 ;  /* 0x0000002d0d087c24 */ /* 0x000fe2000f8e0208 */
[----:B------:R-:W-:Y:S01]  /*69c0*/  I2IP.S8.S32.SAT R67, R37, R36, R67 ;  /* 0x0000002425437239 */ /* 0x000fe20000001443 */
[----:B------:R-:W-:Y:S01]  /*69d0*/  IMAD R10, R16, R10, RZ ;  /* 0x0000000a100a7224 */ /* 0x000fe200078e02ff */
[----:B------:R-:W-:Y:S01]  /*69e0*/  I2IP.S8.S32.SAT R20, R7, R6, RZ ;  /* 0x0000000607147239 */ /* 0x000fe200000014ff */
[----:B------:R-:W-:Y:S01]  /*69f0*/  IMAD R9, R0, UR45, R9 ;  /* 0x0000002d00097c24 */ /* 0x000fe2000f8e0209 */
[----:B------:R-:W-:Y:S01]  /*6a00*/  I2IP.S8.S32.SAT R68, R25, R24, R68 ;  /* 0x0000001819447239 */ /* 0x000fe20000001444 */
[----:B------:R-:W-:Y:S01]  /*6a10*/  IMAD R11, R16, R11, RZ ;  /* 0x0000000b100b7224 */ /* 0x000fe200078e02ff */
[----:B------:R-:W-:Y:S01]  /*6a20*/  I2IP.S8.S32.SAT R69, R29, R28, R17 ;  /* 0x0000001c1d457239 */ /* 0x000fe20000001411 */
[----:B------:R-:W-:Y:S01]  /*6a30*/  IMAD R10, R3, UR45, R10 ;  /* 0x0000002d030a7c24 */ /* 0x000fe2000f8e020a */
[----:B------:R-:W-:Y:S01]  /*6a40*/  I2IP.S8.S32.SAT R14, R5, R4, R20 ;  /* 0x00000004050e7239 */ /* 0x000fe20000001414 */
[----:B------:R-:W-:Y:S01]  /*6a50*/  IMAD R11, R22, UR45, R11 ;  /* 0x0000002d160b7c24 */ /* 0x000fe2000f8e020b */
[----:B------:R-:W-:Y:S01]  /*6a60*/  NOP ;  /* 0x0000000000007918 */ /* 0x000fe20000000000 */
[----:B------:R-:W-:Y:S01]  /*6a70*/  SYNCS.ARRIVE.TRANS64.RED.A1T0 RZ, [UR4], RZ ;  /* 0x000000ffffff79a7 */ /* 0x000fe20008100404 */
[----:B------:R1:W-:Y:S01]  /*6a80*/  STS.64 [R56+UR46+0x1100], R66 ;  /* 0x0011004238007988 */ /* 0x0003e20008000a2e */
[----:B------:R-:W-:Y:S01]  /*6a90*/  UIADD3 UR6, UPT, UPT, UR39, 0x1, URZ ;  /* 0x0000000127067890 */ /* 0x000fe2000fffe0ff */
[----:B------:R-:W-:Y:S01]  /*6aa0*/  I2IP.S8.S32.SAT R21, R11, R10, RZ ;  /* 0x0000000a0b157239 */ /* 0x000fe200000014ff */
[----:B------:R-:W-:Y:S03]  /*6ab0*/  BSSY.RECONVERGENT B0, `(.L_x_96) ;  /* 0x0000020000007945 */ /* 0x000fe60003800200 */
[----:B------:R1:W-:Y:S01]  /*6ac0*/  STS.64 [R56+UR46+0x1500], R68 ;  /* 0x0015004438007988 */ /* 0x0003e20008000a2e */
[----:B------:R-:W-:Y:S05]  /*6ad0*/  I2IP.S8.S32.SAT R15, R9, R8, R21 ;  /* 0x00000008090f7239 */ /* 0x000fea0000001415 */
[----:B------:R1:W-:Y:S01]  /*6ae0*/  STS.64 [R56+UR46+0x1900], R14 ;  /* 0x0019000e38007988 */ /* 0x0003e20008000a2e */
[----:B------:R-:W-:Y:S01]  /*6af0*/  @!PT LDS RZ, [RZ] ;  /* 0x00000000fffff984 */ /* 0x000fe20000000800 */
[----:B------:R-:W-:Y:S01]  /*6b00*/  @!PT LDS RZ, [RZ] ;  /* 0x00000000fffff984 */ /* 0x000fe20000000800 */
[----:B------:R-:W-:Y:S01]  /*6b10*/  @!PT LDS RZ, [RZ] ;  /* 0x00000000fffff984 */ /* 0x000fe20000000800 */
[----:B------:R-:W-:Y:S01]  /*6b20*/  @!PT LDS RZ, [RZ] ;  /* 0x00000000fffff984 */ /* 0x000fe20000000800 */
[----:B------:R3:W-:Y:S06]  /*6b30*/  MEMBAR.ALL.CTA ;  /* 0x0000000000007992 */ /* 0x0007ec0000008000 */
[----:B---3--:R-:W3:Y:S02]  /*6b40*/  FENCE.VIEW.ASYNC.S ;  /* 0x00000000000073c6 */ /* 0x008ee40000000000 */
[----:B---3--:R-:W-:Y:S06]  /*6b50*/  BAR.SYNC.DEFER_BLOCKING 0x1, 0x80 ;  /* 0x0042000000007b1d */ /* 0x008fec0000010000 */
[----:B------:R-:W-:Y:S05]  /*6b60*/  @P0 BRA `(.L_x_97) ;  /* 0x0000000000500947 */ /* 0x000fea0003800000 */
[----:B------:R-:W3:Y:S01]  /*6b70*/  LDCU.64 UR14, c[0x0][0x348] ;  /* 0x00006900ff0e77ac */ /* 0x000ee20008000a00 */
[----:B------:R-:W-:Y:S02]  /*6b80*/  UIMAD UR9, UR48, 0x30, URZ ;  /* 0x00000030300978a4 */ /* 0x000fe4000f8e02ff */
[----:B------:R-:W-:Y:S02]  /*6b90*/  USHF.L.U32 UR10, UR49, 0x6, URZ ;  /* 0x00000006310a7899 */ /* 0x000fe400080006ff */
[----:B------:R-:W-:Y:S01]  /*6ba0*/  UIADD3 UR8, UPT, UPT, UR46, 0x1100, URZ ;  /* 0x000011002e087890 */ /* 0x000fe2000fffe0ff */
[----:B------:R-:W-:Y:S01]  /*6bb0*/  UMOV UR11, UR36 ;  /* 0x00000024000b7c82 */ /* 0x000fe20008000000 */
[----:B------:R-:W-:Y:S02]  /*6bc0*/  UIADD3 UR16, UPT, UPT, UR46, 0x1500, URZ ;  /* 0x000015002e107890 */ /* 0x000fe4000fffe0ff */
[----:B------:R-:W-:Y:S01]  /*6bd0*/  UIADD3 UR17, UPT, UPT, UR9, 0x10, URZ ;  /* 0x0000001009117890 */ /* 0x000fe2000fffe0ff */
[----:B------:R-:W-:Y:S01]  /*6be0*/  UMOV UR19, UR36 ;  /* 0x0000002400137c82 */ /* 0x000fe20008000000 */
[----:B------:R-:W-:Y:S01]  /*6bf0*/  UMOV UR18, UR10 ;  /* 0x0000000a00127c82 */ /* 0x000fe20008000000 */
[----:B------:R-:W-:Y:S02]  /*6c00*/  UIADD3 UR12, UPT, UPT, UR46, 0x1900, URZ ;  /* 0x000019002e0c7890 */ /* 0x000fe4000fffe0ff */
[----:B---3--:R-:W-:Y:S02]  /*6c10*/  UIADD3 UR4, UP0, UPT, UR14, 0x680, URZ ;  /* 0x000006800e047890 */ /* 0x008fe4000ff1e0ff */
[----:B------:R-:W-:Y:S02]  /*6c20*/  UIADD3 UR13, UPT, UPT, UR9, 0x20, URZ ;  /* 0x00000020090d7890 */ /* 0x000fe4000fffe0ff */
[----:B------:R-:W-:Y:S01]  /*6c30*/  UIADD3.X UR5, UPT, UPT, URZ, UR15, URZ, UP0, !UPT ;  /* 0x0000000fff057290 */ /* 0x000fe200087fe4ff */
[----:B------:R-:W-:Y:S02]  /*6c40*/  UMOV UR14, UR10 ;  /* 0x0000000a000e7c82 */ /* 0x000fe40008000000 */
[----:B------:R-:W-:Y:S06]  /*6c50*/  UMOV UR15, UR36 ;  /* 0x00000024000f7c82 */ /* 0x000fec0008000000 */
[----:B------:R3:W-:Y:S01]  /*6c60*/  UTMASTG.3D [UR8], [UR4] ;  /* 0x00000008040073b5 */ /* 0x0007e20008010000 */
[----:B------:R3:W-:Y:S01]  /*6c70*/  UTMASTG.3D [UR16], [UR4] ;  /* 0x00000010040073b5 */ /* 0x0007e20008010000 */
[----:B------:R3:W-:Y:S01]  /*6c80*/  UTMASTG.3D [UR12], [UR4] ;  /* 0x0000000c040073b5 */ /* 0x0007e20008010000 */
[----:B------:R0:W-:Y:S01]  /*6c90*/  UTMACMDFLUSH ;  /* 0x00000000000079b7 */ /* 0x0001e20000000000 */
[----:B---3--:R-:W-:Y:S04]  /*6ca0*/  DEPBAR.LE SB0, 0x0 ;  /* 0x000080000000791a */ /* 0x008fe80000000000 */
.L_x_97:
[----:B------:R-:W-:Y:S05]  /*6cb0*/  BSYNC.RECONVERGENT B0 ;  /* 0x0000000000007941 */ /* 0x000fea0003800200 */
.L_x_96:
[----:B------:R-:W-:Y:S01]  /*6cc0*/  UISETP.NE.AND UP1, UPT, UR50, URZ, UPT ;  /* 0x000000ff3200728c */ /* 0x000fe2000bf25270 */
[----:B------:R-:W-:Y:S01]  /*6cd0*/  R2UR UR4, R59 ;  /* 0x000000003b0472ca */ /* 0x000fe200000e0000 */
[----:B------:R-:W-:Y:S01]  /*6ce0*/  UISETP.NE.AND UP0, UPT, UR6, 0x4, UPT ;  /* 0x000000040600788c */ /* 0x000fe2000bf05270 */
[----:B------:R-:W-:Y:S01]  /*6cf0*/  BAR.SYNC.DEFER_BLOCKING 0x1, 0x80 ;  /* 0x0042000000007b1d */ /* 0x000fe20000010000 */
[C---:B------:R-:W-:Y:S01]  /*6d00*/  ISETP.NE.AND P0, PT, R61.reuse, 0x2, PT ;  /* 0x000000023d00780c */ /* 0x040fe20003f05270 */
[----:B------:R-:W-:Y:S02]  /*6d10*/  UIADD3 UR48, UPT, UPT, UR37, UR61, URZ ;  /* 0x0000003d25307290 */ /* 0x000fe4000fffe0ff */
[----:B------:R-:W-:Y:S01]  /*6d20*/  USEL UR39, UR6, URZ, UP0 ;  /* 0x000000ff06277287 */ /* 0x000fe20008000000 */
[----:B------:R-:W-:Y:S02]  /*6d30*/  SEL R0, RZ, 0x1, P0 ;  /* 0x00000001ff007807 */ /* 0x000fe40000000000 */
[----:B------:R-:W-:Y:S02]  /*6d40*/  SEL R61, R61, RZ, P0 ;  /* 0x000000ff3d3d7207 */ /* 0x000fe40000000000 */
[----:B------:R-:W-:Y:S02]  /*6d50*/  LOP3.LUT R63, R63, R0, RZ, 0x3c, !PT ;  /* 0x000000003f3f7212 */ /* 0x000fe400078e3cff */
[----:B------:R-:W-:Y:S02]  /*6d60*/  UIADD3 UR49, UPT, UPT, UR38, UR4, URZ ;  /* 0x0000000426317290 */ /* 0x000fe4000fffe0ff */
[----:B------:R-:W-:Y:S06]  /*6d70*/  USEL UR4, URZ, 0x1, UP0 ;  /* 0x00000001ff047887 */ /* 0x000fec0008000000 */
[----:B------:R-:W-:Y:S01]  /*6d80*/  LOP3.LUT R64, R64, UR4, RZ, 0x3c, !PT ;  /* 0x0000000440407c12 */ /* 0x000fe2000f8e3cff */
[----:B------:R-:W-:Y:S01]  /*6d90*/  UMOV UR36, UR60 ;  /* 0x0000003c00247c82 */ /* 0x000fe20008000000 */
[----:B------:R-:W-:Y:S05]  /*6da0*/  BRA.U UP1, `(.L_x_98) ;  /* 0xffffffe501387547 */ /* 0x000fea000b83ffff */
[----:B------:R-:W-:Y:S05]  /*6db0*/  EXIT ;  /* 0x000000000000794d */ /* 0x000fea0003800000 */
.L_x_25:
[----:B---3--:R3:W4:Y:S02]  /*6dc0*/  SYNCS.PHASECHK.TRANS64.TRYWAIT P0, [R3+URZ+0x470], R2 ;  /* 0x00047002030075a7 */ /* 0x00872400080011ff */
[----:B----4-:R-:W-:Y:S05]  /*6dd0*/  @!P0 NANOSLEEP.SYNCS 0x989680 ;  /* 0x009896800000895d */ /* 0x010fea0003900000 */
[----:B------:R-:W4:Y:S02]  /*6de0*/  @!P0 SYNCS.PHASECHK.TRANS64 P0, [R3+URZ+0x470], R2 ;  /* 0x00047002030085a7 */ /* 0x000f2400080010ff */
[----:B----4-:R-:W-:Y:S05]  /*6df0*/  @!P0 BRA `(.L_x_25) ;  /* 0xfffffffc00f08947 */ /* 0x010fea000383ffff */
[----:B------:R-:W-:Y:S05]  /*6e00*/  BRA `(.L_x_99) ;  /* 0xffffffb000607947 */ /* 0x000fea000383ffff */
.L_x_28:
[----:B--2---:R-:W-:Y:S07]  /*6e10*/  MOV R0, UR33 ;  /* 0x0000002100007c02 */ /* 0x004fee0008000f00 */
.L_x_100:
[----:B--2---:R2:W3:Y:S02]  /*6e20*/  SYNCS.PHASECHK.TRANS64.TRYWAIT P0, [R0+URZ+0x1f0], R3 ;  /* 0x0001f003000075a7 */ /* 0x0044e400080011ff */
[----:B---3--:R-:W-:Y:S05]  /*6e30*/  @!P0 NANOSLEEP.SYNCS 0x989680 ;  /* 0x009896800000895d */ /* 0x008fea0003900000 */
[----:B------:R-:W3:Y:S02]  /*6e40*/  @!P0 SYNCS.PHASECHK.TRANS64 P0, [R0+URZ+0x1f0], R3 ;  /* 0x0001f003000085a7 */ /* 0x000ee400080010ff */
[----:B---3--:R-:W-:Y:S05]  /*6e50*/  @!P0 BRA `(.L_x_100) ;  /* 0xfffffffc00f08947 */ /* 0x008fea000383ffff */
[----:B------:R-:W-:Y:S05]  /*6e60*/  BRA `(.L_x_27) ;  /* 0xffffffb000ac7947 */ /* 0x000fea000383ffff */
.L_x_35:
[----:B-1----:R-:W-:Y:S07]  /*6e70*/  MOV R0, UR17 ;  /* 0x0000001100007c02 */ /* 0x002fee0008000f00 */
.L_x_101:
[----:B-1----:R1:W2:Y:S02]  /*6e80*/  SYNCS.PHASECHK.TRANS64.TRYWAIT P0, [R0+URZ+0x1f0], R3 ;  /* 0x0001f003000075a7 */ /* 0x0022a400080011ff */
[----:B--2---:R-:W-:Y:S05]  /*6e90*/  @!P0 NANOSLEEP.SYNCS 0x989680 ;  /* 0x009896800000895d */ /* 0x004fea0003900000 */
[----:B------:R-:W2:Y:S02]  /*6ea0*/  @!P0 SYNCS.PHASECHK.TRANS64 P0, [R0+URZ+0x1f0], R3 ;  /* 0x0001f003000085a7 */ /* 0x000ea400080010ff */
[----:B--2---:R-:W-:Y:S05]  /*6eb0*/  @!P0 BRA `(.L_x_101) ;  /* 0xfffffffc00f08947 */ /* 0x004fea000383ffff */
[----:B------:R-:W-:Y:S05]  /*6ec0*/  BRA `(.L_x_34) ;  /* 0xffffffb400687947 */ /* 0x000fea000383ffff */
.L_x_40:
[----:B-1----:R1:W2:Y:S02]  /*6ed0*/  SYNCS.PHASECHK.TRANS64.TRYWAIT P0, [R3+URZ+0x400], R0 ;  /* 0x00040000030075a7 */ /* 0x0022a400080011ff */
[----:B--2---:R-:W-:Y:S05]  /*6ee0*/  @!P0 NANOSLEEP.SYNCS 0x989680 ;  /* 0x009896800000895d */ /* 0x004fea0003900000 */
[----:B------:R-:W2:Y:S02]  /*6ef0*/  @!P0 SYNCS.PHASECHK.TRANS64 P0, [R3+URZ+0x400], R0 ;  /* 0x00040000030085a7 */ /* 0x000ea400080010ff */
[----:B--2---:R-:W-:Y:S05]  /*6f00*/  @!P0 BRA `(.L_x_40) ;  /* 0xfffffffc00f08947 */ /* 0x004fea000383ffff */
[----:B------:R-:W-:Y:S05]  /*6f10*/  BRA `(.L_x_102) ;  /* 0xffffffb8000c7947 */ /* 0x000fea000383ffff */
.L_x_44:
[----:B------:R-:W-:-:S07]  /*6f20*/  MOV R2, UR4 ;  /* 0x0000000400027c02 */ /* 0x000fce0008000f00 */
.L_x_103:
[----:B-1----:R1:W2:Y:S02]  /*6f30*/  SYNCS.PHASECHK.TRANS64.TRYWAIT P0, [R2+URZ], R3 ;  /* 0x00000003020075a7 */ /* 0x0022a400080011ff */
[----:B--2---:R-:W-:Y:S05]  /*6f40*/  @!P0 NANOSLEEP.SYNCS 0x989680 ;  /* 0x009896800000895d */ /* 0x004fea0003900000 */
[----:B------:R-:W2:Y:S02]  /*6f50*/  @!P0 SYNCS.PHASECHK.TRANS64 P0, [R2+URZ], R3 ;  /* 0x00000003020085a7 */ /* 0x000ea400080010ff */
[----:B--2---:R-:W-:Y:S05]  /*6f60*/  @!P0 BRA `(.L_x_103) ;  /* 0xfffffffc00f08947 */ /* 0x004fea000383ffff */
[----:B------:R-:W-:Y:S05]  /*6f70*/  BRA `(.L_x_104) ;  /* 0xffffffbc00b87947 */ /* 0x000fea000383ffff */
.L_x_45:
[----:B------:R-:W-:-:S07]  /*6f80*/  MOV R2, UR5 ;  /* 0x0000000500027c02 */ /* 0x000fce0008000f00 */
.L_x_105:
[----:B-1----:R1:W2:Y:S02]  /*6f90*/  SYNCS.PHASECHK.TRANS64.TRYWAIT P0, [R2+URZ], R3 ;  /* 0x00000003020075a7 */ /* 0x0022a400080011ff */
[----:B--2---:R-:W-:Y:S05]  /*6fa0*/  @!P0 NANOSLEEP.SYNCS 0x989680 ;  /* 0x009896800000895d */ /* 0x004fea0003900000 */
[----:B------:R-:W2:Y:S02]  /*6fb0*/  @!P0 SYNCS.PHASECHK.TRANS64 P0, [R2+URZ], R3 ;  /* 0x00000003020085a7 */ /* 0x000ea400080010ff */
[----:B--2---:R-:W-:Y:S05]  /*6fc0*/  @!P0 BRA `(.L_x_105) ;  /* 0xfffffffc00f08947 */ /* 0x004fea000383ffff */
[----:B------:R-:W-:Y:S05]  /*6fd0*/  BRA `(.L_x_106) ;  /* 0xffffffbc00c47947 */ /* 0x000fea000383ffff */
.L_x_48:
[----:B--2---:R2:W3:Y:S02]  /*6fe0*/  SYNCS.PHASECHK.TRANS64.TRYWAIT P0, [R2+URZ+0x460], R5 ;  /* 0x00046005020075a7 */ /* 0x0044e400080011ff */
[----:B---3--:R-:W-:Y:S05]  /*6ff0*/  @!P0 NANOSLEEP.SYNCS 0x989680 ;  /* 0x009896800000895d */ /* 0x008fea0003900000 */
[----:B------:R-:W3:Y:S02]  /*7000*/  @!P0 SYNCS.PHASECHK.TRANS64 P0, [R2+URZ+0x460], R5 ;  /* 0x00046005020085a7 */ /* 0x000ee400080010ff */
[----:B---3--:R-:W-:Y:S05]  /*7010*/  @!P0 BRA `(.L_x_48) ;  /* 0xfffffffc00f08947 */ /* 0x008fea000383ffff */
[----:B------:R-:W-:Y:S05]  /*7020*/  BRA `(.L_x_107) ;  /* 0xffffffc000107947 */ /* 0x000fea000383ffff */
.L_x_49:
[----:B------:R-:W-:-:S07]  /*7030*/  MOV R2, UR4 ;  /* 0x0000000400027c02 */ /* 0x000fce0008000f00 */
.L_x_108:
[----:B--2---:R2:W3:Y:S02]  /*7040*/  SYNCS.PHASECHK.TRANS64.TRYWAIT P0, [R2+URZ+0x410], R5 ;  /* 0x00041005020075a7 */ /* 0x0044e400080011ff */
[----:B---3--:R-:W-:Y:S05]  /*7050*/  @!P0 NANOSLEEP.SYNCS 0x989680 ;  /* 0x009896800000895d */ /* 0x008fea0003900000 */
[----:B------:R-:W3:Y:S02]  /*7060*/  @!P0 SYNCS.PHASECHK.TRANS64 P0, [R2+URZ+0x410], R5 ;  /* 0x00041005020085a7 */ /* 0x000ee400080010ff */
[----:B---3--:R-:W-:Y:S05]  /*7070*/  @!P0 BRA `(.L_x_108) ;  /* 0xfffffffc00f08947 */ /* 0x008fea000383ffff */
[----:B------:R-:W-:Y:S05]  /*7080*/  BRA `(.L_x_109) ;  /* 0xffffffc000207947 */ /* 0x000fea000383ffff */
.L_x_50:
[----:B--2---:R2:W3:Y:S02]  /*7090*/  SYNCS.PHASECHK.TRANS64.TRYWAIT P1, [R2+URZ+0x400], R5 ;  /* 0x00040005020075a7 */ /* 0x0044e400080211ff */
[----:B---3--:R-:W-:Y:S05]  /*70a0*/  @!P1 NANOSLEEP.SYNCS 0x989680 ;  /* 0x009896800000995d */ /* 0x008fea0003900000 */
[----:B------:R-:W3:Y:S02]  /*70b0*/  @!P1 SYNCS.PHASECHK.TRANS64 P1, [R2+URZ+0x400], R5 ;  /* 0x00040005020095a7 */ /* 0x000ee400080210ff */
[----:B---3--:R-:W-:Y:S05]  /*70c0*/  @!P1 BRA `(.L_x_50) ;  /* 0xfffffffc00f09947 */ /* 0x008fea000383ffff */
[----:B------:R-:W-:Y:S05]  /*70d0*/  BRA `(.L_x_110) ;  /* 0xffffffc000507947 */ /* 0x000fea000383ffff */
.L_x_53:
[----:B------:R-:W-:-:S07]  /*70e0*/  MOV R0, UR4 ;  /* 0x0000000400007c02 */ /* 0x000fce0008000f00 */
.L_x_111:
[----:B--2---:R2:W3:Y:S02]  /*70f0*/  SYNCS.PHASECHK.TRANS64.TRYWAIT P0, [R0+URZ+0x410], R3 ;  /* 0x00041003000075a7 */ /* 0x0044e400080011ff */
[----:B---3--:R-:W-:Y:S05]  /*7100*/  @!P0 NANOSLEEP.SYNCS 0x989680 ;  /* 0x009896800000895d */ /* 0x008fea0003900000 */
[----:B------:R-:W3:Y:S02]  /*7110*/  @!P0 SYNCS.PHASECHK.TRANS64 P0, [R0+URZ+0x410], R3 ;  /* 0x00041003000085a7 */ /* 0x000ee400080010ff */
[----:B---3--:R-:W-:Y:S05]  /*7120*/  @!P0 BRA `(.L_x_111) ;  /* 0xfffffffc00f08947 */ /* 0x008fea000383ffff */
[----:B------:R-:W-:Y:S05]  /*7130*/  BRA `(.L_x_52) ;  /* 0xffffffc000a47947 */ /* 0x000fea000383ffff */
.L_x_60:
[----:B-1----:R1:W2:Y:S02]  /*7140*/  SYNCS.PHASECHK.TRANS64.TRYWAIT P1, [R0+URZ+0x400], R5 ;  /* 0x00040005000075a7 */ /* 0x0022a400080211ff */
[----:B--2---:R-:W-:Y:S05]  /*7150*/  @!P1 NANOSLEEP.SYNCS 0x989680 ;  /* 0x009896800000995d */ /* 0x004fea0003900000 */
[----:B------:R-:W2:Y:S02]  /*7160*/  @!P1 SYNCS.PHASECHK.TRANS64 P1, [R0+URZ+0x400], R5 ;  /* 0x00040005000095a7 */ /* 0x000ea400080210ff */
[----:B--2---:R-:W-:Y:S05]  /*7170*/  @!P1 BRA `(.L_x_60) ;  /* 0xfffffffc00f09947 */ /* 0x004fea000383ffff */
[----:B------:R-:W-:Y:S05]  /*7180*/  BRA `(.L_x_112) ;  /* 0xffffffc800007947 */ /* 0x000fea000383ffff */
.L_x_61:
[----:B------:R-:W-:-:S07]  /*7190*/  MOV R3, UR19 ;  /* 0x0000001300037c02 */ /* 0x000fce0008000f00 */
.L_x_113:
[----:B-1----:R1:W2:Y:S02]  /*71a0*/  SYNCS.PHASECHK.TRANS64.TRYWAIT P0, [R3+URZ+0x440], R0 ;  /* 0x00044000030075a7 */ /* 0x0022a400080011ff */
[----:B--2---:R-:W-:Y:S05]  /*71b0*/  @!P0 NANOSLEEP.SYNCS 0x989680 ;  /* 0x009896800000895d */ /* 0x004fea0003900000 */
[----:B------:R-:W2:Y:S02]  /*71c0*/  @!P0 SYNCS.PHASECHK.TRANS64 P0, [R3+URZ+0x440], R0 ;  /* 0x00044000030085a7 */ /* 0x000ea400080010ff */
[----:B--2---:R-:W-:Y:S05]  /*71d0*/  @!P0 BRA `(.L_x_113) ;  /* 0xfffffffc00f08947 */ /* 0x004fea000383ffff */
[----:B------:R-:W-:Y:S05]  /*71e0*/  BRA `(.L_x_114) ;  /* 0xffffffc800347947 */ /* 0x000fea000383ffff */
.L_x_64:
[----:B------:R-:W-:Y:S07]  /*71f0*/  MOV R0, UR7 ;  /* 0x0000000700007c02 */ /* 0x000fee0008000f00 */
.L_x_115:
[----:B-1----:R1:W2:Y:S02]  /*7200*/  SYNCS.PHASECHK.TRANS64.TRYWAIT P0, [R0+URZ], R3 ;  /* 0x00000003000075a7 */ /* 0x0022a400080011ff */
[----:B--2---:R-:W-:Y:S05]  /*7210*/  @!P0 NANOSLEEP.SYNCS 0x989680 ;  /* 0x009896800000895d */ /* 0x004fea0003900000 */
[----:B------:R-:W2:Y:S02]  /*7220*/  @!P0 SYNCS.PHASECHK.TRANS64 P0, [R0+URZ], R3 ;  /* 0x00000003000085a7 */ /* 0x000ea400080010ff */
[----:B--2---:R-:W-:Y:S05]  /*7230*/  @!P0 BRA `(.L_x_115) ;  /* 0xfffffffc00f08947 */ /* 0x004fea000383ffff */
[----:B------:R-:W-:Y:S05]  /*7240*/  BRA `(.L_x_63) ;  /* 0xffffffc800687947 */ /* 0x000fea000383ffff */
.L_x_67:
[----:B------:R-:W-:-:S07]  /*7250*/  MOV R0, UR4 ;  /* 0x0000000400007c02 */ /* 0x000fce0008000f00 */
.L_x_116:
[----:B--2---:R2:W4:Y:S02]  /*7260*/  SYNCS.PHASECHK.TRANS64.TRYWAIT P0, [R0+URZ], R3 ;  /* 0x00000003000075a7 */ /* 0x00452400080011ff */
[----:B----4-:R-:W-:Y:S05]  /*7270*/  @!P0 NANOSLEEP.SYNCS 0x989680 ;  /* 0x009896800000895d */ /* 0x010fea0003900000 */
[----:B------:R-:W4:Y:S02]  /*7280*/  @!P0 SYNCS.PHASECHK.TRANS64 P0, [R0+URZ], R3 ;  /* 0x00000003000085a7 */ /* 0x000f2400080010ff */
[----:B----4-:R-:W-:Y:S05]  /*7290*/  @!P0 BRA `(.L_x_116) ;  /* 0xfffffffc00f08947 */ /* 0x010fea000383ffff */
[----:B------:R-:W-:Y:S05]  /*72a0*/  BRA `(.L_x_117) ;  /* 0xffffffcc00087947 */ /* 0x000fea000383ffff */
.L_x_68:
[----:B------:R-:W-:-:S07]  /*72b0*/  MOV R0, UR5 ;  /* 0x0000000500007c02 */ /* 0x000fce0008000f00 */
.L_x_118:
[----:B-1----:R1:W2:Y:S02]  /*72c0*/  SYNCS.PHASECHK.TRANS64.TRYWAIT P0, [R0+URZ], R3 ;  /* 0x00000003000075a7 */ /* 0x0022a400080011ff */
[----:B--2---:R-:W-:Y:S05]  /*72d0*/  @!P0 NANOSLEEP.SYNCS 0x989680 ;  /* 0x009896800000895d */ /* 0x004fea0003900000 */
[----:B------:R-:W2:Y:S02]  /*72e0*/  @!P0 SYNCS.PHASECHK.TRANS64 P0, [R0+URZ], R3 ;  /* 0x00000003000085a7 */ /* 0x000ea400080010ff */
[----:B--2---:R-:W-:Y:S05]  /*72f0*/  @!P0 BRA `(.L_x_118) ;  /* 0xfffffffc00f08947 */ /* 0x004fea000383ffff */
[----:B------:R-:W-:Y:S05]  /*7300*/  BRA `(.L_x_119) ;  /* 0xffffffcc00147947 */ /* 0x000fea000383ffff */
.L_x_69:
[----:B------:R-:W-:-:S07]  /*7310*/  MOV R0, UR5 ;  /* 0x0000000500007c02 */ /* 0x000fce0008000f00 */
.L_x_120:
[----:B-1----:R1:W2:Y:S02]  /*7320*/  SYNCS.PHASECHK.TRANS64.TRYWAIT P0, [R0+URZ], R3 ;  /* 0x00000003000075a7 */ /* 0x0022a400080011ff */
[----:B--2---:R-:W-:Y:S05]  /*7330*/  @!P0 NANOSLEEP.SYNCS 0x989680 ;  /* 0x009896800000895d */ /* 0x004fea0003900000 */
[----:B------:R-:W2:Y:S02]  /*7340*/  @!P0 SYNCS.PHASECHK.TRANS64 P0, [R0+URZ], R3 ;  /* 0x00000003000085a7 */ /* 0x000ea400080010ff */
[----:B--2---:R-:W-:Y:S05]  /*7350*/  @!P0 BRA `(.L_x_120) ;  /* 0xfffffffc00f08947 */ /* 0x004fea000383ffff */
[----:B------:R-:W-:Y:S05]  /*7360*/  BRA `(.L_x_121) ;  /* 0xffffffcc00207947 */ /* 0x000fea000383ffff */
.L_x_70:
[----:B------:R-:W-:-:S07]  /*7370*/  MOV R0, UR4 ;  /* 0x0000000400007c02 */ /* 0x000fce0008000f00 */
.L_x_122:
[----:B-1----:R1:W2:Y:S02]  /*7380*/  SYNCS.PHASECHK.TRANS64.TRYWAIT P0, [R0+URZ], R3 ;  /* 0x00000003000075a7 */ /* 0x0022a400080011ff */
[----:B--2---:R-:W-:Y:S05]  /*7390*/  @!P0 NANOSLEEP.SYNCS 0x989680 ;  /* 0x009896800000895d */ /* 0x004fea0003900000 */
[----:B------:R-:W2:Y:S02]  /*73a0*/  @!P0 SYNCS.PHASECHK.TRANS64 P0, [R0+URZ], R3 ;  /* 0x00000003000085a7 */ /* 0x000ea400080010ff */
[----:B--2---:R-:W-:Y:S05]  /*73b0*/  @!P0 BRA `(.L_x_122) ;  /* 0xfffffffc00f08947 */ /* 0x004fea000383ffff */
[----:B------:R-:W-:Y:S05]  /*73c0*/  BRA `(.L_x_123) ;  /* 0xffffffcc002c7947 */ /* 0x000fea000383ffff */
.L_x_75:
[----:B--2---:R2:W3:Y:S02]  /*73d0*/  SYNCS.PHASECHK.TRANS64.TRYWAIT P0, [R3+URZ+0x400], R0 ;  /* 0x00040000030075a7 */ /* 0x0044e400080011ff */
[----:B---3--:R-:W-:Y:S05]  /*73e0*/  @!P0 NANOSLEEP.SYNCS 0x989680 ;  /* 0x009896800000895d */ /* 0x008fea0003900000 */
[----:B------:R-:W3:Y:S02]  /*73f0*/  @!P0 SYNCS.PHASECHK.TRANS64 P0, [R3+URZ+0x400], R0 ;  /* 0x00040000030085a7 */ /* 0x000ee400080010ff */
[----:B---3--:R-:W-:Y:S05]  /*7400*/  @!P0 BRA `(.L_x_75) ;  /* 0xfffffffc00f08947 */ /* 0x008fea000383ffff */
[----:B------:R-:W-:Y:S05]  /*7410*/  BRA `(.L_x_124) ;  /* 0xffffffd000547947 */ /* 0x000fea000383ffff */
.L_x_78:
[----:B------:R-:W-:Y:S07]  /*7420*/  MOV R0, UR21 ;  /* 0x0000001500007c02 */ /* 0x000fee0008000f00 */
.L_x_125:
[----:B--2---:R2:W3:Y:S02]  /*7430*/  SYNCS.PHASECHK.TRANS64.TRYWAIT P1, [R0+URZ+0x3f8], R3 ;  /* 0x0003f803000075a7 */ /* 0x0044e400080211ff */
[----:B---3--:R-:W-:Y:S05]  /*7440*/  @!P1 NANOSLEEP.SYNCS 0x989680 ;  /* 0x009896800000995d */ /* 0x008fea0003900000 */
[----:B------:R-:W3:Y:S02]  /*7450*/  @!P1 SYNCS.PHASECHK.TRANS64 P1, [R0+URZ+0x3f8], R3 ;  /* 0x0003f803000095a7 */ /* 0x000ee400080210ff */
[----:B---3--:R-:W-:Y:S05]  /*7460*/  @!P1 BRA `(.L_x_125) ;  /* 0xfffffffc00f09947 */ /* 0x008fea000383ffff */
[----:B------:R-:W-:Y:S05]  /*7470*/  BRA `(.L_x_77) ;  /* 0xffffffd400c87947 */ /* 0x000fea000383ffff */
.L_x_81:
[----:B--2---:R-:W-:Y:S07]  /*7480*/  MOV R3, UR21 ;  /* 0x0000001500037c02 */ /* 0x004fee0008000f00 */
.L_x_126:
[----:B--2---:R2:W3:Y:S02]  /*7490*/  SYNCS.PHASECHK.TRANS64.TRYWAIT P0, [R3+URZ+0x3e8], R2 ;  /* 0x0003e802030075a7 */ /* 0x0044e400080011ff */
[----:B---3--:R-:W-:Y:S05]  /*74a0*/  @!P0 NANOSLEEP.SYNCS 0x989680 ;  /* 0x009896800000895d */ /* 0x008fea0003900000 */
[----:B------:R-:W3:Y:S02]  /*74b0*/  @!P0 SYNCS.PHASECHK.TRANS64 P0, [R3+URZ+0x3e8], R2 ;  /* 0x0003e802030085a7 */ /* 0x000ee400080010ff */
[----:B---3--:R-:W-:Y:S05]  /*74c0*/  @!P0 BRA `(.L_x_126) ;  /* 0xfffffffc00f08947 */ /* 0x008fea000383ffff */
[----:B------:R-:W-:Y:S05]  /*74d0*/  BRA `(.L_x_127) ;  /* 0xffffffd8001c7947 */ /* 0x000fea000383ffff */
.L_x_84:
[----:B-1----:R1:W2:Y:S02]  /*74e0*/  SYNCS.PHASECHK.TRANS64.TRYWAIT P0, [R8+URZ+0x400], R3 ;  /* 0x00040003080075a7 */ /* 0x0022a400080011ff */
[----:B--2---:R-:W-:Y:S05]  /*74f0*/  @!P0 NANOSLEEP.SYNCS 0x989680 ;  /* 0x009896800000895d */ /* 0x004fea0003900000 */
[----:B------:R-:W2:Y:S02]  /*7500*/  @!P0 SYNCS.PHASECHK.TRANS64 P0, [R8+URZ+0x400], R3 ;  /* 0x00040003080085a7 */ /* 0x000ea400080010ff */
[----:B--2---:R-:W-:Y:S05]  /*7510*/  @!P0 BRA `(.L_x_84) ;  /* 0xfffffffc00f08947 */ /* 0x004fea000383ffff */
[----:B------:R-:W-:Y:S05]  /*7520*/  BRA `(.L_x_128) ;  /* 0xffffffdc006c7947 */ /* 0x000fea000383ffff */
.L_x_90:
[----:B------:R-:W-:Y:S07]  /*7530*/  MOV R0, UR46 ;  /* 0x0000002e00007c02 */ /* 0x000fee0008000f00 */
.L_x_129:
[----:B-1----:R1:W2:Y:S02]  /*7540*/  SYNCS.PHASECHK.TRANS64.TRYWAIT P2, [R0+URZ+0x3e0], R5 ;  /* 0x0003e005000075a7 */ /* 0x0022a400080411ff */
[----:B--2---:R-:W-:Y:S05]  /*7550*/  @!P2 NANOSLEEP.SYNCS 0x989680 ;  /* 0x009896800000a95d */ /* 0x004fea0003900000 */
[----:B------:R-:W2:Y:S02]  /*7560*/  @!P2 SYNCS.PHASECHK.TRANS64 P2, [R0+URZ+0x3e0], R5 ;  /* 0x0003e0050000a5a7 */ /* 0x000ea400080410ff */
[----:B--2---:R-:W-:Y:S05]  /*7570*/  @!P2 BRA `(.L_x_129) ;  /* 0xfffffffc00f0a947 */ /* 0x004fea000383ffff */
[----:B------:R-:W-:Y:S05]  /*7580*/  BRA `(.L_x_89) ;  /* 0xffffffe400e47947 */ /* 0x000fea000383ffff */
.L_x_92:
[----:B-1----:R-:W-:Y:S07]  /*7590*/  MOV R0, UR47 ;  /* 0x0000002f00007c02 */ /* 0x002fee0008000f00 */
.L_x_130:
[----:B-1----:R1:W4:Y:S02]  /*75a0*/  SYNCS.PHASECHK.TRANS64.TRYWAIT P0, [R0+URZ+0x420], R3 ;  /* 0x00042003000075a7 */ /* 0x00232400080011ff */
[----:B----4-:R-:W-:Y:S05]  /*75b0*/  @!P0 NANOSLEEP.SYNCS 0x989680 ;  /* 0x009896800000895d */ /* 0x010fea0003900000 */
[----:B------:R-:W4:Y:S02]  /*75c0*/  @!P0 SYNCS.PHASECHK.TRANS64 P0, [R0+URZ+0x420], R3 ;  /* 0x00042003000085a7 */ /* 0x000f2400080010ff */
[----:B----4-:R-:W-:Y:S05]  /*75d0*/  @!P0 BRA `(.L_x_130) ;  /* 0xfffffffc00f08947 */ /* 0x010fea000383ffff */
[----:B------:R-:W-:Y:S05]  /*75e0*/  BRA `(.L_x_91) ;  /* 0xffffffe800447947 */ /* 0x000fea000383ffff */
        .weak           $__internal_0_$__cuda_sm10x_tcgen05_guardrail_trap_col_being_dealloced_not_returned_by_alloc
        .type           $__internal_0_$__cuda_sm10x_tcgen05_guardrail_trap_col_being_dealloced_not_returned_by_alloc,@function
        .size           $__internal_0_$__cuda_sm10x_tcgen05_guardrail_trap_col_being_dealloced_not_returned_by_alloc,($__internal_1_$__cuda_sm10x_tcgen05_guardrail_trap_phase_invalid_during_alloc - $__internal_0_$__cuda_sm10x_tcgen05_guardrail_trap_col_being_dealloced_not_returned_by_alloc)
$__internal_0_$__cuda_sm10x_tcgen05_guardrail_trap_col_being_dealloced_not_returned_by_alloc:
[----:B------:R-:W-:Y:S05]  /*75f0*/  BPT.TRAP 0x1 ;  /* 0x000000040000795c */ /* 0x000fea0000300000 */
[----:B------:R-:W-:-:S04]  /*7600*/  HFMA2 R3, -RZ, RZ, 0, 0 ;  /* 0x00000000ff037431 */ /* 0x000fc800000001ff */
[----:B------:R-:W-:Y:S05]  /*7610*/  RET.REL.NODEC R2 `(_ZN7cutlass13device_kernelINS_4gemm6kernel13GemmUniversalIN4cute5tupleIJiiiiEEENS1_10collective13CollectiveMmaINS1_35MainloopSm100TmaUmmaWarpSpecializedILi62ELi2ELi4ENS5_IJNS4_1CILi2EEENSA_ILi1EEESC_EEEEENS5_IJNSA_ILi64EEENSA_ILi48EEENSA_ILi32EEEEEEaNS5_IJlSC_lEEEaSJ_NS4_8TiledMMAINS4_8MMA_AtomIJNS4_15SM100_MMA_S8_SSIaaiLi64ELi48ELNS4_4UMMA5MajorE0ELSO_0ELNSN_8SaturateE0EEEEEENS4_6LayoutINS5_IJSC_SC_SC_EEENS5_IJNSA_ILi0EEESU_SU_EEEEENS5_IJNS4_10UnderscoreESX_SX_EEEEENS4_13SM90_TMA_LOADENS4_14ComposedLayoutINS4_7SwizzleILi1ELi4ELi3EEENS4_18smem_ptr_flag_bitsILi8EEENSS_INS5_IJNSA_ILi8EEESH_EEENS5_IJSH_SC_EEEEEEEvNS4_8identityENS4_23SM90_TMA_LOAD_MULTICASTES1A_vS1B_EENS_8epilogue10collective18CollectiveEpilogueINS1E_23Sm100TmaWarpSpecializedILi1ELi1ELi24ELb0ELb0EEEJSI_NS5_IJNSS_ISF_SC_EENSS_ISG_SC_EEEEEaSJ_aSJ_NS1E_6fusion15FusionCallbacksIS1I_NS1M_17LinearCombinationIaiaiLNS_15FloatRoundStyleE2EEESI_S1L_JEEENS4_5SM1004TMEM4LOAD25SM100_TMEM_LOAD_16dp32b8xES10_NS11_INS12_ILi0ELi4ELi3EEES15_NSS_INS5_IJS16_NSA_ILi16EEEEEENS5_IJS1X_SC_EEEEEEENS4_39AutoVectorizingCopyWithAssumedAlignmentILi128EEENS4_14SM90_TMA_STOREES21_S23_S23_EEEvvEEEEvNT_6ParamsE) ;  /* 0xffffff8802787950 */ /* 0x000fea0003c3ffff */
        .weak           $__internal_1_$__cuda_sm10x_tcgen05_guardrail_trap_phase_invalid_during_alloc
        .type           $__internal_1_$__cuda_sm10x_tcgen05_guardrail_trap_phase_invalid_during_alloc,@function
        .size           $__internal_1_$__cuda_sm10x_tcgen05_guardrail_trap_phase_invalid_during_alloc,($__internal_2_$__cuda_sm10x_tcgen05_guardrail_trap_unallocated_columns_being_dealloced - $__internal_1_$__cuda_sm10x_tcgen05_guardrail_trap_phase_invalid_during_alloc)
$__internal_1_$__cuda_sm10x_tcgen05_guardrail_trap_phase_invalid_during_alloc:
[----:B------:R-:W-:Y:S05]  /*7620*/  BPT.TRAP 0x1 ;  /* 0x000000040000795c */ /* 0x000fea0000300000 */
[----:B------:R-:W-:-:S04]  /*7630*/  MOV R5, 0x0 ;  /* 0x0000000000057802 */ /* 0x000fc80000000f00 */
[----:B------:R-:W-:Y:S05]  /*7640*/  RET.REL.NODEC R4 `(_ZN7cutlass13device_kernelINS_4gemm6kernel13GemmUniversalIN4cute5tupleIJiiiiEEENS1_10collective13CollectiveMmaINS1_35MainloopSm100TmaUmmaWarpSpecializedILi62ELi2ELi4ENS5_IJNS4_1CILi2EEENSA_ILi1EEESC_EEEEENS5_IJNSA_ILi64EEENSA_ILi48EEENSA_ILi32EEEEEEaNS5_IJlSC_lEEEaSJ_NS4_8TiledMMAINS4_8MMA_AtomIJNS4_15SM100_MMA_S8_SSIaaiLi64ELi48ELNS4_4UMMA5MajorE0ELSO_0ELNSN_8SaturateE0EEEEEENS4_6LayoutINS5_IJSC_SC_SC_EEENS5_IJNSA_ILi0EEESU_SU_EEEEENS5_IJNS4_10UnderscoreESX_SX_EEEEENS4_13SM90_TMA_LOADENS4_14ComposedLayoutINS4_7SwizzleILi1ELi4ELi3EEENS4_18smem_ptr_flag_bitsILi8EEENSS_INS5_IJNSA_ILi8EEESH_EEENS5_IJSH_SC_EEEEEEEvNS4_8identityENS4_23SM90_TMA_LOAD_MULTICASTES1A_vS1B_EENS_8epilogue10collective18CollectiveEpilogueINS1E_23Sm100TmaWarpSpecializedILi1ELi1ELi24ELb0ELb0EEEJSI_NS5_IJNSS_ISF_SC_EENSS_ISG_SC_EEEEEaSJ_aSJ_NS1E_6fusion15FusionCallbacksIS1I_NS1M_17LinearCombinationIaiaiLNS_15FloatRoundStyleE2EEESI_S1L_JEEENS4_5SM1004TMEM4LOAD25SM100_TMEM_LOAD_16dp32b8xES10_NS11_INS12_ILi0ELi4ELi3EEES15_NSS_INS5_IJS16_NSA_ILi16EEEEEENS5_IJS1X_SC_EEEEEEENS4_39AutoVectorizingCopyWithAssumedAlignmentILi128EEENS4_14SM90_TMA_STOREES21_S23_S23_EEEvvEEEEvNT_6ParamsE) ;  /* 0xffffff88046c7950 */ /* 0x000fea0003c3ffff */
        .weak           $__internal_2_$__cuda_sm10x_tcgen05_guardrail_trap_unallocated_columns_being_dealloced
        .type           $__internal_2_$__cuda_sm10x_tcgen05_guardrail_trap_unallocated_columns_being_dealloced,@function
        .size           $__internal_2_$__cuda_sm10x_tcgen05_guardrail_trap_unallocated_columns_being_dealloced,(.L_x_132 - $__internal_2_$__cuda_sm10x_tcgen05_guardrail_trap_unallocated_columns_being_dealloced)
$__internal_2_$__cuda_sm10x_tcgen05_guardrail_trap_unallocated_columns_being_dealloced:
[----:B------:R-:W-:Y:S05]  /*7650*/  BPT.TRAP 0x1 ;  /* 0x000000040000795c */ /* 0x000fea0000300000 */
[----:B------:R-:W-:-:S04]  /*7660*/  HFMA2 R3, -RZ, RZ, 0, 0 ;  /* 0x00000000ff037431 */ /* 0x000fc800000001ff */
[----:B------:R-:W-:Y:S05]  /*7670*/  RET.REL.NODEC R2 `(_ZN7cutlass13device_kernelINS_4gemm6kernel13GemmUniversalIN4cute5tupleIJiiiiEEENS1_10collective13CollectiveMmaINS1_35MainloopSm100TmaUmmaWarpSpecializedILi62ELi2ELi4ENS5_IJNS4_1CILi2EEENSA_ILi1EEESC_EEEEENS5_IJNSA_ILi64EEENSA_ILi48EEENSA_ILi32EEEEEEaNS5_IJlSC_lEEEaSJ_NS4_8TiledMMAINS4_8MMA_AtomIJNS4_15SM100_MMA_S8_SSIaaiLi64ELi48ELNS4_4UMMA5MajorE0ELSO_0ELNSN_8SaturateE0EEEEEENS4_6LayoutINS5_IJSC_SC_SC_EEENS5_IJNSA_ILi0EEESU_SU_EEEEENS5_IJNS4_10UnderscoreESX_SX_EEEEENS4_13SM90_TMA_LOADENS4_14ComposedLayoutINS4_7SwizzleILi1ELi4ELi3EEENS4_18smem_ptr_flag_bitsILi8EEENSS_INS5_IJNSA_ILi8EEESH_EEENS5_IJSH_SC_EEEEEEEvNS4_8identityENS4_23SM90_TMA_LOAD_MULTICASTES1A_vS1B_EENS_8epilogue10collective18CollectiveEpilogueINS1E_23Sm100TmaWarpSpecializedILi1ELi1ELi24ELb0ELb0EEEJSI_NS5_IJNSS_ISF_SC_EENSS_ISG_SC_EEEEEaSJ_aSJ_NS1E_6fusion15FusionCallbacksIS1I_NS1M_17LinearCombinationIaiaiLNS_15FloatRoundStyleE2EEESI_S1L_JEEENS4_5SM1004TMEM4LOAD25SM100_TMEM_LOAD_16dp32b8xES10_NS11_INS12_ILi0ELi4ELi3EEES15_NSS_INS5_IJS16_NSA_ILi16EEEEEENS5_IJS1X_SC_EEEEEEENS4_39AutoVectorizingCopyWithAssumedAlignmentILi128EEENS4_14SM90_TMA_STOREES21_S23_S23_EEEvvEEEEvNT_6ParamsE) ;  /* 0xffffff8802607950 */ /* 0x000fea0003c3ffff */
.L_x_131:
[----:B------:R-:W-:-:S00]  /*7680*/  BRA `(.L_x_131) ;  /* 0xfffffffc00fc7947 */ /* 0x000fc0000383ffff */
[----:B------:R-:W-:-:S00]  /*7690*/  NOP ;  /* 0x0000000000007918 */ /* 0x000fc00000000000 */
        /* <DEDUP_REMOVED lines=14> */
.L_x_132:


//--------------------- .nv.global.init           --------------------------
	.section	.nv.global.init,"aw",@progbits
.nv.global.init:
	.type		$str$26,@object
	.size		$str$26,($str$25 - $str$26)
$str$26:
        /*0000*/ 	.byte	0x2f, 0x74, 0x6d, 0x70, 0x2f, 0x63, 0x75, 0x74, 0x6c, 0x61, 0x73, 0x73, 0x5f, 0x73, 0x77, 0x65
        /*0010*/ 	.byte	0x65, 0x70, 0x5f, 0x73, 0x72, 0x63, 0x2f, 0x69, 0x6e, 0x63, 0x6c, 0x75, 0x64, 0x65, 0x2f, 0x63
        /*0020*/ 	.byte	0x75, 0x74, 0x65, 0x2f, 0x61, 0x74, 0x6f, 0x6d, 0x2f, 0x63, 0x6f, 0x70, 0x79, 0x5f, 0x74, 0x72
        /*0030*/ 	.byte	0x61, 0x69, 0x74, 0x73, 0x5f, 0x73, 0x6d, 0x31, 0x30, 0x30, 0x2e, 0x68, 0x70, 0x70, 0x00
	.type		$str$25,@object
	.size		$str$25,(__unnamed_1 - $str$25)
$str$25:
        /*003f*/ 	.byte	0x28, 0x28, 0x75, 0x69, 0x6e, 0x74, 0x33, 0x32, 0x5f, 0x74, 0x28, 0x74, 0x68, 0x72, 0x65, 0x61
        /*004f*/ 	.byte	0x64, 0x49, 0x64, 0x78, 0x2e, 0x78, 0x29, 0x20, 0x2f, 0x20, 0x33, 0x32, 0x29, 0x20, 0x25, 0x20
        /*005f*/ 	.byte	0x34, 0x29, 0x20, 0x3d, 0x3d, 0x20, 0x28, 0x28, 0x28, 0x74, 0x6d, 0x65, 0x6d, 0x5f, 0x61, 0x64
        /*006f*/ 	.byte	0x64, 0x72, 0x20, 0x3e, 0x3e, 0x20, 0x31, 0x36, 0x29, 0x20, 0x2f, 0x20, 0x33, 0x32, 0x29, 0x20
        /*007f*/ 	.byte	0x25, 0x20, 0x34, 0x29, 0x00
	.type		__unnamed_1,@object
	.size		__unnamed_1,(.L_1 - __unnamed_1)
__unnamed_1:
        /*0084*/ 	.byte	0x63, 0x6f, 0x6e, 0x73, 0x74, 0x65, 0x78, 0x70, 0x72, 0x20, 0x76, 0x6f, 0x69, 0x64, 0x20, 0x63
        /* <DEDUP_REMOVED lines=36> */
        /*02d4*/ 	.byte	0x3a, 0x3a, 0x43, 0x3c, 0x30, 0x3e, 0x3e, 0x3e, 0x3e, 0x5d, 0x00
.L_1:


//--------------------- .nv.shared._ZN7cutlass13device_kernelINS_4gemm6kernel13GemmUniversalIN4cute5tupleIJiiiiEEENS1_10collective13CollectiveMmaINS1_35MainloopSm100TmaUmmaWarpSpecializedILi62ELi2ELi4ENS5_IJNS4_1CILi2EEENSA_ILi1EEESC_EEEEENS5_IJNSA_ILi64EEENSA_ILi48EEENSA_ILi32EEEEEEaNS5_IJlSC_lEEEaSJ_NS4_8TiledMMAINS4_8MMA_AtomIJNS4_15SM100_MMA_S8_SSIaaiLi64ELi48ELNS4_4UMMA5MajorE0ELSO_0ELNSN_8SaturateE0EEEEEENS4_6LayoutINS5_IJSC_SC_SC_EEENS5_IJNSA_ILi0EEESU_SU_EEEEENS5_IJNS4_10UnderscoreESX_SX_EEEEENS4_13SM90_TMA_LOADENS4_14ComposedLayoutINS4_7SwizzleILi1ELi4ELi3EEENS4_18smem_ptr_flag_bitsILi8EEENSS_INS5_IJNSA_ILi8EEESH_EEENS5_IJSH_SC_EEEEEEEvNS4_8identityENS4_23SM90_TMA_LOAD_MULTICASTES1A_vS1B_EENS_8epilogue10collective18CollectiveEpilogueINS1E_23Sm100TmaWarpSpecializedILi1ELi1ELi24ELb0ELb0EEEJSI_NS5_IJNSS_ISF_SC_EENSS_ISG_SC_EEEEEaSJ_aSJ_NS1E_6fusion15FusionCallbacksIS1I_NS1M_17LinearCombinationIaiaiLNS_15FloatRoundStyleE2EEESI_S1L_JEEENS4_5SM1004TMEM4LOAD25SM100_TMEM_LOAD_16dp32b8xES10_NS11_INS12_ILi0ELi4ELi3EEES15_NSS_INS5_IJS16_NSA_ILi16EEEEEENS5_IJS1X_SC_EEEEEEENS4_39AutoVectorizingCopyWithAssumedAlignmentILi128EEENS4_14SM90_TMA_STOREES21_S23_S23_EEEvvEEEEvNT_6ParamsE --------------------------
	.section	.nv.shared._ZN7cutlass13device_kernelINS_4gemm6kernel13GemmUniversalIN4cute5tupleIJiiiiEEENS1_10collective13CollectiveMmaINS1_35MainloopSm100TmaUmmaWarpSpecializedILi62ELi2ELi4ENS5_IJNS4_1CILi2EEENSA_ILi1EEESC_EEEEENS5_IJNSA_ILi64EEENSA_ILi48EEENSA_ILi32EEEEEEaNS5_IJlSC_lEEEaSJ_NS4_8TiledMMAINS4_8MMA_AtomIJNS4_15SM100_MMA_S8_SSIaaiLi64ELi48ELNS4_4UMMA5MajorE0ELSO_0ELNSN_8SaturateE0EEEEEENS4_6LayoutINS5_IJSC_SC_SC_EEENS5_IJNSA_ILi0EEESU_SU_EEEEENS5_IJNS4_10UnderscoreESX_SX_EEEEENS4_13SM90_TMA_LOADENS4_14ComposedLayoutINS4_7SwizzleILi1ELi4ELi3EEENS4_18smem_ptr_flag_bitsILi8EEENSS_INS5_IJNSA_ILi8EEESH_EEENS5_IJSH_SC_EEEEEEEvNS4_8identityENS4_23SM90_TMA_LOAD_MULTICASTES1A_vS1B_EENS_8epilogue10collective18CollectiveEpilogueINS1E_23Sm100TmaWarpSpecializedILi1ELi1ELi24ELb0ELb0EEEJSI_NS5_IJNSS_ISF_SC_EENSS_ISG_SC_EEEEEaSJ_aSJ_NS1E_6fusion15FusionCallbacksIS1I_NS1M_17LinearCombinationIaiaiLNS_15FloatRoundStyleE2EEESI_S1L_JEEENS4_5SM1004TMEM4LOAD25SM100_TMEM_LOAD_16dp32b8xES10_NS11_INS12_ILi0ELi4ELi3EEES15_NSS_INS5_IJS16_NSA_ILi16EEEEEENS5_IJS1X_SC_EEEEEEENS4_39AutoVectorizingCopyWithAssumedAlignmentILi128EEENS4_14SM90_TMA_STOREES21_S23_S23_EEEvvEEEEvNT_6ParamsE,"aw",@nobits
	.sectionflags	@""
	.align	16
	.zero		1024


//--------------------- .nv.shared.reserved.0     --------------------------
	.section	.nv.shared.reserved.0,"aw",@nobits
	.weak		__nv_reservedSMEM_offset_0_alias
	.size		__nv_reservedSMEM_offset_0_alias, 0, 64
	.other		__nv_reservedSMEM_offset_0_alias,@"STO_CUDA_RESERVED_SHARED STV_DEFAULT"
__nv_reservedSMEM_offset_0_alias:
	.zero		0
.nv.shared.reserved.0:
	.zero		64
	.weak		__nv_reservedSMEM_tcgen05_partition
	.type		__nv_reservedSMEM_tcgen05_partition,@object
	.size		__nv_reservedSMEM_tcgen05_partition,(.L_0 - __nv_reservedSMEM_tcgen05_partition)
__nv_reservedSMEM_tcgen05_partition:
	.zero		32
.L_0:


//--------------------- .nv.global                --------------------------
	.section	.nv.global,"aw",@nobits
.nv.global:
	.type		_ZN40_INTERNAL_fb7f88d5_4_k_cu_05b86acd_352624cute1_E,@object
	.size		_ZN40_INTERNAL_fb7f88d5_4_k_cu_05b86acd_352624cute1_E,(_ZN40_INTERNAL_fb7f88d5_4_k_cu_05b86acd_352624cuda3std3__45__cpo6cbeginE - _ZN40_INTERNAL_fb7f88d5_4_k_cu_05b86acd_352624cute1_E)
_ZN40_INTERNAL_fb7f88d5_4_k_cu_05b86acd_352624cute1_E:
	.zero		1
	.type		_ZN40_INTERNAL_fb7f88d5_4_k_cu_05b86acd_352624cuda3std3__45__cpo6cbeginE,@object
	.size		_ZN40_INTERNAL_fb7f88d5_4_k_cu_05b86acd_352624cuda3std3__45__cpo6cbeginE,(_ZN40_INTERNAL_fb7f88d5_4_k_cu_05b86acd_352624cuda3std3__48in_placeE - _ZN40_INTERNAL_fb7f88d5_4_k_cu_05b86acd_352624cuda3std3__45__cpo6cbeginE)
_ZN40_INTERNAL_fb7f88d5_4_k_cu_05b86acd_352624cuda3std3__45__cpo6cbeginE:
	.zero		1
	.type		_ZN40_INTERNAL_fb7f88d5_4_k_cu_05b86acd_352624cuda3std3__48in_placeE,@object
	.size		_ZN40_INTERNAL_fb7f88d5_4_k_cu_05b86acd_352624cuda3std3__48in_placeE,(_ZN40_INTERNAL_fb7f88d5_4_k_cu_05b86acd_352624cuda3std6ranges3__45__cpo9iter_moveE - _ZN40_INTERNAL_fb7f88d5_4_k_cu_05b86acd_352624cuda3std3__48in_placeE)
_ZN40_INTERNAL_fb7f88d5_4_k_cu_05b86acd_352624cuda3std3__48in_placeE:
	.zero		1
	.type		_ZN40_INTERNAL_fb7f88d5_4_k_cu_05b86acd_352624cuda3std6ranges3__45__cpo9iter_moveE,@object
	.size		_ZN40_INTERNAL_fb7f88d5_4_k_cu_05b86acd_352624cuda3std6ranges3__45__cpo9iter_moveE,(_ZN40_INTERNAL_fb7f88d5_4_k_cu_05b86acd_352624cuda3std3__45__cpo5beginE - _ZN40_INTERNAL_fb7f88d5_4_k_cu_05b86acd_352624cuda3std6ranges3__45__cpo9iter_moveE)
_ZN40_INTERNAL_fb7f88d5_4_k_cu_05b86acd_352624cuda3std6ranges3__45__cpo9iter_moveE:
	.zero		1
	.type		_ZN40_INTERNAL_fb7f88d5_4_k_cu_05b86acd_352624cuda3std3__45__cpo5beginE,@object
	.size		_ZN40_INTERNAL_fb7f88d5_4_k_cu_05b86acd_352624cuda3std3__45__cpo5beginE,(_ZN40_INTERNAL_fb7f88d5_4_k_cu_05b86acd_352624cuda3std3__442_GLOBAL__N__fb7f88d5_4_k_cu_05b86acd_352626ignoreE - _ZN40_INTERNAL_fb7f88d5_4_k_cu_05b86acd_352624cuda3std3__45__cpo5beginE)
_ZN40_INTERNAL_fb7f88d5_4_k_cu_05b86acd_352624cuda3std3__45__cpo5beginE:
	.zero		1
	.type		_ZN40_INTERNAL_fb7f88d5_4_k_cu_05b86acd_352624cuda3std3__442_GLOBAL__N__fb7f88d5_4_k_cu_05b86acd_352626ignoreE,@object
	.size		_ZN40_INTERNAL_fb7f88d5_4_k_cu_05b86acd_352624cuda3std3__442_GLOBAL__N__fb7f88d5_4_k_cu_05b86acd_352626ignoreE,(_ZN40_INTERNAL_fb7f88d5_4_k_cu_05b86acd_352624cute7productE - _ZN40_INTERNAL_fb7f88d5_4_k_cu_05b86acd_352624cuda3std3__442_GLOBAL__N__fb7f88d5_4_k_cu_05b86acd_352626ignoreE)
_ZN40_INTERNAL_fb7f88d5_4_k_cu_05b86acd_352624cuda3std3__442_GLOBAL__N__fb7f88d5_4_k_cu_05b86acd_352626ignoreE:
	.zero		1
	.type		_ZN40_INTERNAL_fb7f88d5_4_k_cu_05b86acd_352624cute7productE,@object
	.size		_ZN40_INTERNAL_fb7f88d5_4_k_cu_05b86acd_352624cute7productE,(_ZN40_INTERNAL_fb7f88d5_4_k_cu_05b86acd_352624cuda3std3__45__cpo3endE - _ZN40_INTERNAL_fb7f88d5_4_k_cu_05b86acd_352624cute7productE)
_ZN40_INTERNAL_fb7f88d5_4_k_cu_05b86acd_352624cute7productE:
	.zero		1
	.type		_ZN40_INTERNAL_fb7f88d5_4_k_cu_05b86acd_352624cuda3std3__45__cpo3endE,@object
	.size		_ZN40_INTERNAL_fb7f88d5_4_k_cu_05b86acd_352624cuda3std3__45__cpo3endE,(_ZN40_INTERNAL_fb7f88d5_4_k_cu_05b86acd_352624cuda3std3__419piecewise_constructE - _ZN40_INTERNAL_fb7f88d5_4_k_cu_05b86acd_352624cuda3std3__45__cpo3endE)
_ZN40_INTERNAL_fb7f88d5_4_k_cu_05b86acd_352624cuda3std3__45__cpo3endE:
	.zero		1
	.type		_ZN40_INTERNAL_fb7f88d5_4_k_cu_05b86acd_352624cuda3std3__419piecewise_constructE,@object
	.size		_ZN40_INTERNAL_fb7f88d5_4_k_cu_05b86acd_352624cuda3std3__419piecewise_constructE,(_ZN40_INTERNAL_fb7f88d5_4_k_cu_05b86acd_352624cuda3std3__45__cpo4cendE - _ZN40_INTERNAL_fb7f88d5_4_k_cu_05b86acd_352624cuda3std3__419piecewise_constructE)
_ZN40_INTERNAL_fb7f88d5_4_k_cu_05b86acd_352624cuda3std3__419piecewise_constructE:
	.zero		1
	.type		_ZN40_INTERNAL_fb7f88d5_4_k_cu_05b86acd_352624cuda3std3__45__cpo4cendE,@object
	.size		_ZN40_INTERNAL_fb7f88d5_4_k_cu_05b86acd_352624cuda3std3__45__cpo4cendE,(_ZN40_INTERNAL_fb7f88d5_4_k_cu_05b86acd_352624cuda3std6ranges3__45__cpo4swapE - _ZN40_INTERNAL_fb7f88d5_4_k_cu_05b86acd_352624cuda3std3__45__cpo4cendE)
_ZN40_INTERNAL_fb7f88d5_4_k_cu_05b86acd_352624cuda3std3__45__cpo4cendE:
	.zero		1
	.type		_ZN40_INTERNAL_fb7f88d5_4_k_cu_05b86acd_352624cuda3std6ranges3__45__cpo4swapE,@object
	.size		_ZN40_INTERNAL_fb7f88d5_4_k_cu_05b86acd_352624cuda3std6ranges3__45__cpo4swapE,(.L_9 - _ZN40_INTERNAL_fb7f88d5_4_k_cu_05b86acd_352624cuda3std6ranges3__45__cpo4swapE)
_ZN40_INTERNAL_fb7f88d5_4_k_cu_05b86acd_352624cuda3std6ranges3__45__cpo4swapE:
	.zero		1
.L_9:


//--------------------- .nv.constant0._ZN7cutlass13device_kernelINS_4gemm6kernel13GemmUniversalIN4cute5tupleIJiiiiEEENS1_10collective13CollectiveMmaINS1_35MainloopSm100TmaUmmaWarpSpecializedILi62ELi2ELi4ENS5_IJNS4_1CILi2EEENSA_ILi1EEESC_EEEEENS5_IJNSA_ILi64EEENSA_ILi48EEENSA_ILi32EEEEEEaNS5_IJlSC_lEEEaSJ_NS4_8TiledMMAINS4_8MMA_AtomIJNS4_15SM100_MMA_S8_SSIaaiLi64ELi48ELNS4_4UMMA5MajorE0ELSO_0ELNSN_8SaturateE0EEEEEENS4_6LayoutINS5_IJSC_SC_SC_EEENS5_IJNSA_ILi0EEESU_SU_EEEEENS5_IJNS4_10UnderscoreESX_SX_EEEEENS4_13SM90_TMA_LOADENS4_14ComposedLayoutINS4_7SwizzleILi1ELi4ELi3EEENS4_18smem_ptr_flag_bitsILi8EEENSS_INS5_IJNSA_ILi8EEESH_EEENS5_IJSH_SC_EEEEEEEvNS4_8identityENS4_23SM90_TMA_LOAD_MULTICASTES1A_vS1B_EENS_8epilogue10collective18CollectiveEpilogueINS1E_23Sm100TmaWarpSpecializedILi1ELi1ELi24ELb0ELb0EEEJSI_NS5_IJNSS_ISF_SC_EENSS_ISG_SC_EEEEEaSJ_aSJ_NS1E_6fusion15FusionCallbacksIS1I_NS1M_17LinearCombinationIaiaiLNS_15FloatRoundStyleE2EEESI_S1L_JEEENS4_5SM1004TMEM4LOAD25SM100_TMEM_LOAD_16dp32b8xES10_NS11_INS12_ILi0ELi4ELi3EEES15_NSS_INS5_IJS16_NSA_ILi16EEEEEENS5_IJS1X_SC_EEEEEEENS4_39AutoVectorizingCopyWithAssumedAlignmentILi128EEENS4_14SM90_TMA_STOREES21_S23_S23_EEEvvEEEEvNT_6ParamsE --------------------------
	.section	.nv.constant0._ZN7cutlass13device_kernelINS_4gemm6kernel13GemmUniversalIN4cute5tupleIJiiiiEEENS1_10collective13CollectiveMmaINS1_35MainloopSm100TmaUmmaWarpSpecializedILi62ELi2ELi4ENS5_IJNS4_1CILi2EEENSA_ILi1EEESC_EEEEENS5_IJNSA_ILi64EEENSA_ILi48EEENSA_ILi32EEEEEEaNS5_IJlSC_lEEEaSJ_NS4_8TiledMMAINS4_8MMA_AtomIJNS4_15SM100_MMA_S8_SSIaaiLi64ELi48ELNS4_4UMMA5MajorE0ELSO_0ELNSN_8SaturateE0EEEEEENS4_6LayoutINS5_IJSC_SC_SC_EEENS5_IJNSA_ILi0EEESU_SU_EEEEENS5_IJNS4_10UnderscoreESX_SX_EEEEENS4_13SM90_TMA_LOADENS4_14ComposedLayoutINS4_7SwizzleILi1ELi4ELi3EEENS4_18smem_ptr_flag_bitsILi8EEENSS_INS5_IJNSA_ILi8EEESH_EEENS5_IJSH_SC_EEEEEEEvNS4_8identityENS4_23SM90_TMA_LOAD_MULTICASTES1A_vS1B_EENS_8epilogue10collective18CollectiveEpilogueINS1E_23Sm100TmaWarpSpecializedILi1ELi1ELi24ELb0ELb0EEEJSI_NS5_IJNSS_ISF_SC_EENSS_ISG_SC_EEEEEaSJ_aSJ_NS1E_6fusion15FusionCallbacksIS1I_NS1M_17LinearCombinationIaiaiLNS_15FloatRoundStyleE2EEESI_S1L_JEEENS4_5SM1004TMEM4LOAD25SM100_TMEM_LOAD_16dp32b8xES10_NS11_INS12_ILi0ELi4ELi3EEES15_NSS_INS5_IJS16_NSA_ILi16EEEEEENS5_IJS1X_SC_EEEEEEENS4_39AutoVectorizingCopyWithAssumedAlignmentILi128EEENS4_14SM90_TMA_STOREES21_S23_S23_EEEvvEEEEvNT_6ParamsE,"a",@progbits
	.sectionflags	@""
	.align	4
.nv.constant0._ZN7cutlass13device_kernelINS_4gemm6kernel13GemmUniversalIN4cute5tupleIJiiiiEEENS1_10collective13CollectiveMmaINS1_35MainloopSm100TmaUmmaWarpSpecializedILi62ELi2ELi4ENS5_IJNS4_1CILi2EEENSA_ILi1EEESC_EEEEENS5_IJNSA_ILi64EEENSA_ILi48EEENSA_ILi32EEEEEEaNS5_IJlSC_lEEEaSJ_NS4_8TiledMMAINS4_8MMA_AtomIJNS4_15SM100_MMA_S8_SSIaaiLi64ELi48ELNS4_4UMMA5MajorE0ELSO_0ELNSN_8SaturateE0EEEEEENS4_6LayoutINS5_IJSC_SC_SC_EEENS5_IJNSA_ILi0EEESU_SU_EEEEENS5_IJNS4_10UnderscoreESX_SX_EEEEENS4_13SM90_TMA_LOADENS4_14ComposedLayoutINS4_7SwizzleILi1ELi4ELi3EEENS4_18smem_ptr_flag_bitsILi8EEENSS_INS5_IJNSA_ILi8EEESH_EEENS5_IJSH_SC_EEEEEEEvNS4_8identityENS4_23SM90_TMA_LOAD_MULTICASTES1A_vS1B_EENS_8epilogue10collective18CollectiveEpilogueINS1E_23Sm100TmaWarpSpecializedILi1ELi1ELi24ELb0ELb0EEEJSI_NS5_IJNSS_ISF_SC_EENSS_ISG_SC_EEEEEaSJ_aSJ_NS1E_6fusion15FusionCallbacksIS1I_NS1M_17LinearCombinationIaiaiLNS_15FloatRoundStyleE2EEESI_S1L_JEEENS4_5SM1004TMEM4LOAD25SM100_TMEM_LOAD_16dp32b8xES10_NS11_INS12_ILi0ELi4ELi3EEES15_NSS_INS5_IJS16_NSA_ILi16EEEEEENS5_IJS1X_SC_EEEEEEENS4_39AutoVectorizingCopyWithAssumedAlignmentILi128EEENS4_14SM90_TMA_STOREES21_S23_S23_EEEvvEEEEvNT_6ParamsE:
	.zero		2944


//--------------------- SYMBOLS --------------------------

	.type		.nv.reservedSmem.offset0,@object
	.size		.nv.reservedSmem.offset0,0x4
	.type		.nv.reservedSmem.cap,@object
	.size		.nv.reservedSmem.cap,0x4
	.type		__assertfail,@function
